//
// Generated by NVIDIA NVVM Compiler
//
// Compiler Build ID: CL-36424714
// Cuda compilation tools, release 13.0, V13.0.88
// Based on NVVM 20.0.0
//

.version 9.0
.target sm_100
.address_size 64

	// .globl	_Z14forward_kernelPfS_S_S_iii
.global .align 4 .b8 precalc_xorwow_matrix[102400];
.global .align 4 .b8 precalc_xorwow_offset_matrix[102400];
.global .align 4 .b8 mrg32k3aM1[2304];
.global .align 4 .b8 mrg32k3aM2[2304];
.global .align 4 .b8 mrg32k3aM1SubSeq[2016];
.global .align 4 .b8 mrg32k3aM2SubSeq[2016];
.global .align 4 .b8 mrg32k3aM1Seq[2304];
.global .align 4 .b8 mrg32k3aM2Seq[2304];
.const .align 8 .b8 __cr_lgamma_table[72];

.visible .entry _Z14forward_kernelPfS_S_S_iii(
	.param .u64 .ptr .align 1 _Z14forward_kernelPfS_S_S_iii_param_0,
	.param .u64 .ptr .align 1 _Z14forward_kernelPfS_S_S_iii_param_1,
	.param .u64 .ptr .align 1 _Z14forward_kernelPfS_S_S_iii_param_2,
	.param .u64 .ptr .align 1 _Z14forward_kernelPfS_S_S_iii_param_3,
	.param .u32 _Z14forward_kernelPfS_S_S_iii_param_4,
	.param .u32 _Z14forward_kernelPfS_S_S_iii_param_5,
	.param .u32 _Z14forward_kernelPfS_S_S_iii_param_6
)
{
	.reg .pred 	%p<11>;
	.reg .b32 	%r<52>;
	.reg .b32 	%f<111>;
	.reg .b64 	%rd<31>;

	ld.param.u64 	%rd7, [_Z14forward_kernelPfS_S_S_iii_param_0];
	ld.param.u64 	%rd8, [_Z14forward_kernelPfS_S_S_iii_param_1];
	ld.param.u64 	%rd5, [_Z14forward_kernelPfS_S_S_iii_param_2];
	ld.param.u64 	%rd6, [_Z14forward_kernelPfS_S_S_iii_param_3];
	ld.param.u32 	%r32, [_Z14forward_kernelPfS_S_S_iii_param_4];
	ld.param.u32 	%r30, [_Z14forward_kernelPfS_S_S_iii_param_5];
	ld.param.u32 	%r31, [_Z14forward_kernelPfS_S_S_iii_param_6];
	cvta.to.global.u64 	%rd1, %rd7;
	cvta.to.global.u64 	%rd2, %rd8;
	mov.u32 	%r33, %ctaid.x;
	mov.u32 	%r34, %ntid.x;
	mov.u32 	%r35, %tid.x;
	mad.lo.s32 	%r1, %r33, %r34, %r35;
	mul.lo.s32 	%r36, %r31, %r32;
	setp.ge.s32 	%p1, %r1, %r36;
	@%p1 bra 	$L__BB0_15;
	cvta.to.global.u64 	%rd9, %rd5;
	rem.s32 	%r2, %r1, %r31;
	mul.wide.s32 	%rd10, %r2, 4;
	add.s64 	%rd11, %rd9, %rd10;
	ld.global.f32 	%f110, [%rd11];
	setp.lt.s32 	%p2, %r30, 1;
	@%p2 bra 	$L__BB0_14;
	mul.lo.s32 	%r3, %r2, %r30;
	div.s32 	%r38, %r1, %r31;
	mul.lo.s32 	%r4, %r38, %r30;
	and.b32  	%r5, %r30, 15;
	setp.lt.u32 	%p3, %r30, 16;
	mov.b32 	%r47, 0;
	@%p3 bra 	$L__BB0_5;
	and.b32  	%r47, %r30, 2147483632;
	neg.s32 	%r45, %r47;
	add.s64 	%rd3, %rd2, 32;
	add.s64 	%rd4, %rd1, 32;
	mov.u32 	%r43, %r4;
	mov.u32 	%r44, %r3;
$L__BB0_4:
	.pragma "nounroll";
	mul.wide.s32 	%rd12, %r44, 4;
	add.s64 	%rd13, %rd3, %rd12;
	mul.wide.s32 	%rd14, %r43, 4;
	add.s64 	%rd15, %rd4, %rd14;
	ld.global.f32 	%f16, [%rd13+-32];
	ld.global.f32 	%f17, [%rd15+-32];
	fma.rn.f32 	%f18, %f16, %f17, %f110;
	ld.global.f32 	%f19, [%rd13+-28];
	ld.global.f32 	%f20, [%rd15+-28];
	fma.rn.f32 	%f21, %f19, %f20, %f18;
	ld.global.f32 	%f22, [%rd13+-24];
	ld.global.f32 	%f23, [%rd15+-24];
	fma.rn.f32 	%f24, %f22, %f23, %f21;
	ld.global.f32 	%f25, [%rd13+-20];
	ld.global.f32 	%f26, [%rd15+-20];
	fma.rn.f32 	%f27, %f25, %f26, %f24;
	ld.global.f32 	%f28, [%rd13+-16];
	ld.global.f32 	%f29, [%rd15+-16];
	fma.rn.f32 	%f30, %f28, %f29, %f27;
	ld.global.f32 	%f31, [%rd13+-12];
	ld.global.f32 	%f32, [%rd15+-12];
	fma.rn.f32 	%f33, %f31, %f32, %f30;
	ld.global.f32 	%f34, [%rd13+-8];
	ld.global.f32 	%f35, [%rd15+-8];
	fma.rn.f32 	%f36, %f34, %f35, %f33;
	ld.global.f32 	%f37, [%rd13+-4];
	ld.global.f32 	%f38, [%rd15+-4];
	fma.rn.f32 	%f39, %f37, %f38, %f36;
	ld.global.f32 	%f40, [%rd13];
	ld.global.f32 	%f41, [%rd15];
	fma.rn.f32 	%f42, %f40, %f41, %f39;
	ld.global.f32 	%f43, [%rd13+4];
	ld.global.f32 	%f44, [%rd15+4];
	fma.rn.f32 	%f45, %f43, %f44, %f42;
	ld.global.f32 	%f46, [%rd13+8];
	ld.global.f32 	%f47, [%rd15+8];
	fma.rn.f32 	%f48, %f46, %f47, %f45;
	ld.global.f32 	%f49, [%rd13+12];
	ld.global.f32 	%f50, [%rd15+12];
	fma.rn.f32 	%f51, %f49, %f50, %f48;
	ld.global.f32 	%f52, [%rd13+16];
	ld.global.f32 	%f53, [%rd15+16];
	fma.rn.f32 	%f54, %f52, %f53, %f51;
	ld.global.f32 	%f55, [%rd13+20];
	ld.global.f32 	%f56, [%rd15+20];
	fma.rn.f32 	%f57, %f55, %f56, %f54;
	ld.global.f32 	%f58, [%rd13+24];
	ld.global.f32 	%f59, [%rd15+24];
	fma.rn.f32 	%f60, %f58, %f59, %f57;
	ld.global.f32 	%f61, [%rd13+28];
	ld.global.f32 	%f62, [%rd15+28];
	fma.rn.f32 	%f110, %f61, %f62, %f60;
	add.s32 	%r45, %r45, 16;
	add.s32 	%r44, %r44, 16;
	add.s32 	%r43, %r43, 16;
	setp.ne.s32 	%p4, %r45, 0;
	@%p4 bra 	$L__BB0_4;
$L__BB0_5:
	setp.eq.s32 	%p5, %r5, 0;
	@%p5 bra 	$L__BB0_14;
	and.b32  	%r15, %r30, 7;
	setp.lt.u32 	%p6, %r5, 8;
	@%p6 bra 	$L__BB0_8;
	add.s32 	%r39, %r47, %r3;
	mul.wide.s32 	%rd16, %r39, 4;
	add.s64 	%rd17, %rd2, %rd16;
	ld.global.f32 	%f64, [%rd17];
	add.s32 	%r40, %r47, %r4;
	mul.wide.s32 	%rd18, %r40, 4;
	add.s64 	%rd19, %rd1, %rd18;
	ld.global.f32 	%f65, [%rd19];
	fma.rn.f32 	%f66, %f64, %f65, %f110;
	ld.global.f32 	%f67, [%rd17+4];
	ld.global.f32 	%f68, [%rd19+4];
	fma.rn.f32 	%f69, %f67, %f68, %f66;
	ld.global.f32 	%f70, [%rd17+8];
	ld.global.f32 	%f71, [%rd19+8];
	fma.rn.f32 	%f72, %f70, %f71, %f69;
	ld.global.f32 	%f73, [%rd17+12];
	ld.global.f32 	%f74, [%rd19+12];
	fma.rn.f32 	%f75, %f73, %f74, %f72;
	ld.global.f32 	%f76, [%rd17+16];
	ld.global.f32 	%f77, [%rd19+16];
	fma.rn.f32 	%f78, %f76, %f77, %f75;
	ld.global.f32 	%f79, [%rd17+20];
	ld.global.f32 	%f80, [%rd19+20];
	fma.rn.f32 	%f81, %f79, %f80, %f78;
	ld.global.f32 	%f82, [%rd17+24];
	ld.global.f32 	%f83, [%rd19+24];
	fma.rn.f32 	%f84, %f82, %f83, %f81;
	ld.global.f32 	%f85, [%rd17+28];
	ld.global.f32 	%f86, [%rd19+28];
	fma.rn.f32 	%f110, %f85, %f86, %f84;
	add.s32 	%r47, %r47, 8;
$L__BB0_8:
	setp.eq.s32 	%p7, %r15, 0;
	@%p7 bra 	$L__BB0_14;
	and.b32  	%r18, %r30, 3;
	setp.lt.u32 	%p8, %r15, 4;
	@%p8 bra 	$L__BB0_11;
	add.s32 	%r41, %r47, %r3;
	mul.wide.s32 	%rd20, %r41, 4;
	add.s64 	%rd21, %rd2, %rd20;
	ld.global.f32 	%f88, [%rd21];
	add.s32 	%r42, %r47, %r4;
	mul.wide.s32 	%rd22, %r42, 4;
	add.s64 	%rd23, %rd1, %rd22;
	ld.global.f32 	%f89, [%rd23];
	fma.rn.f32 	%f90, %f88, %f89, %f110;
	ld.global.f32 	%f91, [%rd21+4];
	ld.global.f32 	%f92, [%rd23+4];
	fma.rn.f32 	%f93, %f91, %f92, %f90;
	ld.global.f32 	%f94, [%rd21+8];
	ld.global.f32 	%f95, [%rd23+8];
	fma.rn.f32 	%f96, %f94, %f95, %f93;
	ld.global.f32 	%f97, [%rd21+12];
	ld.global.f32 	%f98, [%rd23+12];
	fma.rn.f32 	%f110, %f97, %f98, %f96;
	add.s32 	%r47, %r47, 4;
$L__BB0_11:
	setp.eq.s32 	%p9, %r18, 0;
	@%p9 bra 	$L__BB0_14;
	add.s32 	%r51, %r47, %r4;
	add.s32 	%r50, %r47, %r3;
	neg.s32 	%r49, %r18;
$L__BB0_13:
	.pragma "nounroll";
	mul.wide.s32 	%rd24, %r51, 4;
	add.s64 	%rd25, %rd1, %rd24;
	mul.wide.s32 	%rd26, %r50, 4;
	add.s64 	%rd27, %rd2, %rd26;
	ld.global.f32 	%f99, [%rd27];
	ld.global.f32 	%f100, [%rd25];
	fma.rn.f32 	%f110, %f99, %f100, %f110;
	add.s32 	%r51, %r51, 1;
	add.s32 	%r50, %r50, 1;
	add.s32 	%r49, %r49, 1;
	setp.ne.s32 	%p10, %r49, 0;
	@%p10 bra 	$L__BB0_13;
$L__BB0_14:
	max.f32 	%f101, %f110, 0f00000000;
	cvta.to.global.u64 	%rd28, %rd6;
	mul.wide.s32 	%rd29, %r1, 4;
	add.s64 	%rd30, %rd28, %rd29;
	st.global.f32 	[%rd30], %f101;
$L__BB0_15:
	ret;

}
	// .globl	_Z14softmax_kernelPfS_ii
.visible .entry _Z14softmax_kernelPfS_ii(
	.param .u64 .ptr .align 1 _Z14softmax_kernelPfS_ii_param_0,
	.param .u64 .ptr .align 1 _Z14softmax_kernelPfS_ii_param_1,
	.param .u32 _Z14softmax_kernelPfS_ii_param_2,
	.param .u32 _Z14softmax_kernelPfS_ii_param_3
)
{
	.reg .pred 	%p<29>;
	.reg .b32 	%r<123>;
	.reg .b32 	%f<366>;
	.reg .b64 	%rd<37>;

	ld.param.u64 	%rd7, [_Z14softmax_kernelPfS_ii_param_0];
	ld.param.u64 	%rd8, [_Z14softmax_kernelPfS_ii_param_1];
	ld.param.u32 	%r59, [_Z14softmax_kernelPfS_ii_param_2];
	ld.param.u32 	%r58, [_Z14softmax_kernelPfS_ii_param_3];
	cvta.to.global.u64 	%rd1, %rd7;
	cvta.to.global.u64 	%rd2, %rd8;
	mov.u32 	%r60, %ctaid.x;
	mov.u32 	%r61, %ntid.x;
	mov.u32 	%r62, %tid.x;
	mad.lo.s32 	%r1, %r60, %r61, %r62;
	setp.ge.s32 	%p1, %r1, %r59;
	@%p1 bra 	$L__BB1_39;
	setp.lt.s32 	%p2, %r58, 1;
	mov.f32 	%f356, 0fFF800000;
	@%p2 bra 	$L__BB1_14;
	mul.lo.s32 	%r2, %r58, %r1;
	and.b32  	%r3, %r58, 15;
	setp.lt.u32 	%p3, %r58, 16;
	mov.f32 	%f356, 0fFF800000;
	mov.b32 	%r104, 0;
	@%p3 bra 	$L__BB1_5;
	and.b32  	%r104, %r58, 2147483632;
	neg.s32 	%r110, %r104;
	add.s64 	%rd3, %rd1, 32;
	mov.f32 	%f356, 0fFF800000;
	mov.u32 	%r109, %r2;
$L__BB1_4:
	.pragma "nounroll";
	mul.wide.s32 	%rd9, %r109, 4;
	add.s64 	%rd10, %rd3, %rd9;
	ld.global.f32 	%f30, [%rd10+-32];
	max.f32 	%f31, %f356, %f30;
	ld.global.f32 	%f32, [%rd10+-28];
	max.f32 	%f33, %f31, %f32;
	ld.global.f32 	%f34, [%rd10+-24];
	max.f32 	%f35, %f33, %f34;
	ld.global.f32 	%f36, [%rd10+-20];
	max.f32 	%f37, %f35, %f36;
	ld.global.f32 	%f38, [%rd10+-16];
	max.f32 	%f39, %f37, %f38;
	ld.global.f32 	%f40, [%rd10+-12];
	max.f32 	%f41, %f39, %f40;
	ld.global.f32 	%f42, [%rd10+-8];
	max.f32 	%f43, %f41, %f42;
	ld.global.f32 	%f44, [%rd10+-4];
	max.f32 	%f45, %f43, %f44;
	ld.global.f32 	%f46, [%rd10];
	max.f32 	%f47, %f45, %f46;
	ld.global.f32 	%f48, [%rd10+4];
	max.f32 	%f49, %f47, %f48;
	ld.global.f32 	%f50, [%rd10+8];
	max.f32 	%f51, %f49, %f50;
	ld.global.f32 	%f52, [%rd10+12];
	max.f32 	%f53, %f51, %f52;
	ld.global.f32 	%f54, [%rd10+16];
	max.f32 	%f55, %f53, %f54;
	ld.global.f32 	%f56, [%rd10+20];
	max.f32 	%f57, %f55, %f56;
	ld.global.f32 	%f58, [%rd10+24];
	max.f32 	%f59, %f57, %f58;
	ld.global.f32 	%f60, [%rd10+28];
	max.f32 	%f356, %f59, %f60;
	add.s32 	%r110, %r110, 16;
	add.s32 	%r109, %r109, 16;
	setp.eq.s32 	%p4, %r110, 0;
	@%p4 bra 	$L__BB1_5;
	bra.uni 	$L__BB1_4;
$L__BB1_5:
	setp.eq.s32 	%p5, %r3, 0;
	@%p5 bra 	$L__BB1_14;
	and.b32  	%r7, %r58, 7;
	setp.lt.u32 	%p6, %r3, 8;
	@%p6 bra 	$L__BB1_8;
	add.s32 	%r64, %r104, %r2;
	mul.wide.s32 	%rd11, %r64, 4;
	add.s64 	%rd12, %rd1, %rd11;
	ld.global.f32 	%f62, [%rd12];
	max.f32 	%f63, %f356, %f62;
	ld.global.f32 	%f64, [%rd12+4];
	max.f32 	%f65, %f63, %f64;
	ld.global.f32 	%f66, [%rd12+8];
	max.f32 	%f67, %f65, %f66;
	ld.global.f32 	%f68, [%rd12+12];
	max.f32 	%f69, %f67, %f68;
	ld.global.f32 	%f70, [%rd12+16];
	max.f32 	%f71, %f69, %f70;
	ld.global.f32 	%f72, [%rd12+20];
	max.f32 	%f73, %f71, %f72;
	ld.global.f32 	%f74, [%rd12+24];
	max.f32 	%f75, %f73, %f74;
	ld.global.f32 	%f76, [%rd12+28];
	max.f32 	%f356, %f75, %f76;
	add.s32 	%r104, %r104, 8;
$L__BB1_8:
	setp.eq.s32 	%p7, %r7, 0;
	@%p7 bra 	$L__BB1_14;
	and.b32  	%r10, %r58, 3;
	setp.lt.u32 	%p8, %r7, 4;
	@%p8 bra 	$L__BB1_11;
	add.s32 	%r65, %r104, %r2;
	mul.wide.s32 	%rd13, %r65, 4;
	add.s64 	%rd14, %rd1, %rd13;
	ld.global.f32 	%f78, [%rd14];
	max.f32 	%f79, %f356, %f78;
	ld.global.f32 	%f80, [%rd14+4];
	max.f32 	%f81, %f79, %f80;
	ld.global.f32 	%f82, [%rd14+8];
	max.f32 	%f83, %f81, %f82;
	ld.global.f32 	%f84, [%rd14+12];
	max.f32 	%f356, %f83, %f84;
	add.s32 	%r104, %r104, 4;
$L__BB1_11:
	setp.eq.s32 	%p9, %r10, 0;
	@%p9 bra 	$L__BB1_14;
	add.s32 	%r108, %r104, %r2;
	neg.s32 	%r107, %r10;
$L__BB1_13:
	.pragma "nounroll";
	mul.wide.s32 	%rd15, %r108, 4;
	add.s64 	%rd16, %rd1, %rd15;
	ld.global.f32 	%f85, [%rd16];
	max.f32 	%f356, %f356, %f85;
	add.s32 	%r108, %r108, 1;
	add.s32 	%r107, %r107, 1;
	setp.ne.s32 	%p10, %r107, 0;
	@%p10 bra 	$L__BB1_13;
$L__BB1_14:
	setp.lt.s32 	%p11, %r58, 1;
	mov.f32 	%f364, 0f00000000;
	@%p11 bra 	$L__BB1_26;
	mul.lo.s32 	%r19, %r58, %r1;
	and.b32  	%r20, %r58, 7;
	setp.lt.u32 	%p12, %r58, 8;
	mov.f32 	%f364, 0f00000000;
	mov.b32 	%r111, 0;
	@%p12 bra 	$L__BB1_18;
	and.b32  	%r111, %r58, 2147483640;
	neg.s32 	%r115, %r111;
	add.s64 	%rd4, %rd1, 16;
	add.s64 	%rd5, %rd2, 16;
	mov.f32 	%f364, 0f00000000;
	mov.u32 	%r114, %r19;
$L__BB1_17:
	.pragma "nounroll";
	mul.wide.s32 	%rd17, %r114, 4;
	add.s64 	%rd18, %rd4, %rd17;
	add.s64 	%rd19, %rd5, %rd17;
	ld.global.f32 	%f90, [%rd18+-16];
	sub.f32 	%f91, %f90, %f356;
	fma.rn.f32 	%f92, %f91, 0f3BBB989D, 0f3F000000;
	cvt.sat.f32.f32 	%f93, %f92;
	mov.f32 	%f94, 0f4B400001;
	mov.f32 	%f95, 0f437C0000;
	fma.rm.f32 	%f96, %f93, %f95, %f94;
	add.f32 	%f97, %f96, 0fCB40007F;
	neg.f32 	%f98, %f97;
	fma.rn.f32 	%f99, %f91, 0f3FB8AA3B, %f98;
	fma.rn.f32 	%f100, %f91, 0f32A57060, %f99;
	mov.b32 	%r67, %f96;
	shl.b32 	%r68, %r67, 23;
	mov.b32 	%f101, %r68;
	ex2.approx.ftz.f32 	%f102, %f100;
	mul.f32 	%f103, %f102, %f101;
	st.global.f32 	[%rd19+-16], %f103;
	add.f32 	%f104, %f364, %f103;
	ld.global.f32 	%f105, [%rd18+-12];
	sub.f32 	%f106, %f105, %f356;
	fma.rn.f32 	%f107, %f106, 0f3BBB989D, 0f3F000000;
	cvt.sat.f32.f32 	%f108, %f107;
	fma.rm.f32 	%f109, %f108, %f95, %f94;
	add.f32 	%f110, %f109, 0fCB40007F;
	neg.f32 	%f111, %f110;
	fma.rn.f32 	%f112, %f106, 0f3FB8AA3B, %f111;
	fma.rn.f32 	%f113, %f106, 0f32A57060, %f112;
	mov.b32 	%r69, %f109;
	shl.b32 	%r70, %r69, 23;
	mov.b32 	%f114, %r70;
	ex2.approx.ftz.f32 	%f115, %f113;
	mul.f32 	%f116, %f115, %f114;
	st.global.f32 	[%rd19+-12], %f116;
	add.f32 	%f117, %f104, %f116;
	ld.global.f32 	%f118, [%rd18+-8];
	sub.f32 	%f119, %f118, %f356;
	fma.rn.f32 	%f120, %f119, 0f3BBB989D, 0f3F000000;
	cvt.sat.f32.f32 	%f121, %f120;
	fma.rm.f32 	%f122, %f121, %f95, %f94;
	add.f32 	%f123, %f122, 0fCB40007F;
	neg.f32 	%f124, %f123;
	fma.rn.f32 	%f125, %f119, 0f3FB8AA3B, %f124;
	fma.rn.f32 	%f126, %f119, 0f32A57060, %f125;
	mov.b32 	%r71, %f122;
	shl.b32 	%r72, %r71, 23;
	mov.b32 	%f127, %r72;
	ex2.approx.ftz.f32 	%f128, %f126;
	mul.f32 	%f129, %f128, %f127;
	st.global.f32 	[%rd19+-8], %f129;
	add.f32 	%f130, %f117, %f129;
	ld.global.f32 	%f131, [%rd18+-4];
	sub.f32 	%f132, %f131, %f356;
	fma.rn.f32 	%f133, %f132, 0f3BBB989D, 0f3F000000;
	cvt.sat.f32.f32 	%f134, %f133;
	fma.rm.f32 	%f135, %f134, %f95, %f94;
	add.f32 	%f136, %f135, 0fCB40007F;
	neg.f32 	%f137, %f136;
	fma.rn.f32 	%f138, %f132, 0f3FB8AA3B, %f137;
	fma.rn.f32 	%f139, %f132, 0f32A57060, %f138;
	mov.b32 	%r73, %f135;
	shl.b32 	%r74, %r73, 23;
	mov.b32 	%f140, %r74;
	ex2.approx.ftz.f32 	%f141, %f139;
	mul.f32 	%f142, %f141, %f140;
	st.global.f32 	[%rd19+-4], %f142;
	add.f32 	%f143, %f130, %f142;
	ld.global.f32 	%f144, [%rd18];
	sub.f32 	%f145, %f144, %f356;
	fma.rn.f32 	%f146, %f145, 0f3BBB989D, 0f3F000000;
	cvt.sat.f32.f32 	%f147, %f146;
	fma.rm.f32 	%f148, %f147, %f95, %f94;
	add.f32 	%f149, %f148, 0fCB40007F;
	neg.f32 	%f150, %f149;
	fma.rn.f32 	%f151, %f145, 0f3FB8AA3B, %f150;
	fma.rn.f32 	%f152, %f145, 0f32A57060, %f151;
	mov.b32 	%r75, %f148;
	shl.b32 	%r76, %r75, 23;
	mov.b32 	%f153, %r76;
	ex2.approx.ftz.f32 	%f154, %f152;
	mul.f32 	%f155, %f154, %f153;
	st.global.f32 	[%rd19], %f155;
	add.f32 	%f156, %f143, %f155;
	ld.global.f32 	%f157, [%rd18+4];
	sub.f32 	%f158, %f157, %f356;
	fma.rn.f32 	%f159, %f158, 0f3BBB989D, 0f3F000000;
	cvt.sat.f32.f32 	%f160, %f159;
	fma.rm.f32 	%f161, %f160, %f95, %f94;
	add.f32 	%f162, %f161, 0fCB40007F;
	neg.f32 	%f163, %f162;
	fma.rn.f32 	%f164, %f158, 0f3FB8AA3B, %f163;
	fma.rn.f32 	%f165, %f158, 0f32A57060, %f164;
	mov.b32 	%r77, %f161;
	shl.b32 	%r78, %r77, 23;
	mov.b32 	%f166, %r78;
	ex2.approx.ftz.f32 	%f167, %f165;
	mul.f32 	%f168, %f167, %f166;
	st.global.f32 	[%rd19+4], %f168;
	add.f32 	%f169, %f156, %f168;
	ld.global.f32 	%f170, [%rd18+8];
	sub.f32 	%f171, %f170, %f356;
	fma.rn.f32 	%f172, %f171, 0f3BBB989D, 0f3F000000;
	cvt.sat.f32.f32 	%f173, %f172;
	fma.rm.f32 	%f174, %f173, %f95, %f94;
	add.f32 	%f175, %f174, 0fCB40007F;
	neg.f32 	%f176, %f175;
	fma.rn.f32 	%f177, %f171, 0f3FB8AA3B, %f176;
	fma.rn.f32 	%f178, %f171, 0f32A57060, %f177;
	mov.b32 	%r79, %f174;
	shl.b32 	%r80, %r79, 23;
	mov.b32 	%f179, %r80;
	ex2.approx.ftz.f32 	%f180, %f178;
	mul.f32 	%f181, %f180, %f179;
	st.global.f32 	[%rd19+8], %f181;
	add.f32 	%f182, %f169, %f181;
	ld.global.f32 	%f183, [%rd18+12];
	sub.f32 	%f184, %f183, %f356;
	fma.rn.f32 	%f185, %f184, 0f3BBB989D, 0f3F000000;
	cvt.sat.f32.f32 	%f186, %f185;
	fma.rm.f32 	%f187, %f186, %f95, %f94;
	add.f32 	%f188, %f187, 0fCB40007F;
	neg.f32 	%f189, %f188;
	fma.rn.f32 	%f190, %f184, 0f3FB8AA3B, %f189;
	fma.rn.f32 	%f191, %f184, 0f32A57060, %f190;
	mov.b32 	%r81, %f187;
	shl.b32 	%r82, %r81, 23;
	mov.b32 	%f192, %r82;
	ex2.approx.ftz.f32 	%f193, %f191;
	mul.f32 	%f194, %f193, %f192;
	st.global.f32 	[%rd19+12], %f194;
	add.f32 	%f364, %f182, %f194;
	add.s32 	%r115, %r115, 8;
	add.s32 	%r114, %r114, 8;
	setp.eq.s32 	%p13, %r115, 0;
	@%p13 bra 	$L__BB1_18;
	bra.uni 	$L__BB1_17;
$L__BB1_18:
	setp.eq.s32 	%p14, %r20, 0;
	@%p14 bra 	$L__BB1_26;
	and.b32  	%r28, %r58, 3;
	setp.lt.u32 	%p15, %r20, 4;
	@%p15 bra 	$L__BB1_21;
	add.s32 	%r83, %r111, %r19;
	mul.wide.s32 	%rd20, %r83, 4;
	add.s64 	%rd21, %rd1, %rd20;
	ld.global.f32 	%f196, [%rd21];
	sub.f32 	%f197, %f196, %f356;
	fma.rn.f32 	%f198, %f197, 0f3BBB989D, 0f3F000000;
	cvt.sat.f32.f32 	%f199, %f198;
	mov.f32 	%f200, 0f4B400001;
	mov.f32 	%f201, 0f437C0000;
	fma.rm.f32 	%f202, %f199, %f201, %f200;
	add.f32 	%f203, %f202, 0fCB40007F;
	neg.f32 	%f204, %f203;
	fma.rn.f32 	%f205, %f197, 0f3FB8AA3B, %f204;
	fma.rn.f32 	%f206, %f197, 0f32A57060, %f205;
	mov.b32 	%r84, %f202;
	shl.b32 	%r85, %r84, 23;
	mov.b32 	%f207, %r85;
	ex2.approx.ftz.f32 	%f208, %f206;
	mul.f32 	%f209, %f208, %f207;
	add.s64 	%rd22, %rd2, %rd20;
	st.global.f32 	[%rd22], %f209;
	add.f32 	%f210, %f364, %f209;
	ld.global.f32 	%f211, [%rd21+4];
	sub.f32 	%f212, %f211, %f356;
	fma.rn.f32 	%f213, %f212, 0f3BBB989D, 0f3F000000;
	cvt.sat.f32.f32 	%f214, %f213;
	fma.rm.f32 	%f215, %f214, %f201, %f200;
	add.f32 	%f216, %f215, 0fCB40007F;
	neg.f32 	%f217, %f216;
	fma.rn.f32 	%f218, %f212, 0f3FB8AA3B, %f217;
	fma.rn.f32 	%f219, %f212, 0f32A57060, %f218;
	mov.b32 	%r86, %f215;
	shl.b32 	%r87, %r86, 23;
	mov.b32 	%f220, %r87;
	ex2.approx.ftz.f32 	%f221, %f219;
	mul.f32 	%f222, %f221, %f220;
	st.global.f32 	[%rd22+4], %f222;
	add.f32 	%f223, %f210, %f222;
	ld.global.f32 	%f224, [%rd21+8];
	sub.f32 	%f225, %f224, %f356;
	fma.rn.f32 	%f226, %f225, 0f3BBB989D, 0f3F000000;
	cvt.sat.f32.f32 	%f227, %f226;
	fma.rm.f32 	%f228, %f227, %f201, %f200;
	add.f32 	%f229, %f228, 0fCB40007F;
	neg.f32 	%f230, %f229;
	fma.rn.f32 	%f231, %f225, 0f3FB8AA3B, %f230;
	fma.rn.f32 	%f232, %f225, 0f32A57060, %f231;
	mov.b32 	%r88, %f228;
	shl.b32 	%r89, %r88, 23;
	mov.b32 	%f233, %r89;
	ex2.approx.ftz.f32 	%f234, %f232;
	mul.f32 	%f235, %f234, %f233;
	st.global.f32 	[%rd22+8], %f235;
	add.f32 	%f236, %f223, %f235;
	ld.global.f32 	%f237, [%rd21+12];
	sub.f32 	%f238, %f237, %f356;
	fma.rn.f32 	%f239, %f238, 0f3BBB989D, 0f3F000000;
	cvt.sat.f32.f32 	%f240, %f239;
	fma.rm.f32 	%f241, %f240, %f201, %f200;
	add.f32 	%f242, %f241, 0fCB40007F;
	neg.f32 	%f243, %f242;
	fma.rn.f32 	%f244, %f238, 0f3FB8AA3B, %f243;
	fma.rn.f32 	%f245, %f238, 0f32A57060, %f244;
	mov.b32 	%r90, %f241;
	shl.b32 	%r91, %r90, 23;
	mov.b32 	%f246, %r91;
	ex2.approx.ftz.f32 	%f247, %f245;
	mul.f32 	%f248, %f247, %f246;
	st.global.f32 	[%rd22+12], %f248;
	add.f32 	%f364, %f236, %f248;
	add.s32 	%r111, %r111, 4;
$L__BB1_21:
	setp.eq.s32 	%p16, %r28, 0;
	@%p16 bra 	$L__BB1_26;
	setp.eq.s32 	%p17, %r28, 1;
	@%p17 bra 	$L__BB1_24;
	add.s32 	%r92, %r111, %r19;
	mul.wide.s32 	%rd23, %r92, 4;
	add.s64 	%rd24, %rd1, %rd23;
	ld.global.f32 	%f250, [%rd24];
	sub.f32 	%f251, %f250, %f356;
	fma.rn.f32 	%f252, %f251, 0f3BBB989D, 0f3F000000;
	cvt.sat.f32.f32 	%f253, %f252;
	mov.f32 	%f254, 0f4B400001;
	mov.f32 	%f255, 0f437C0000;
	fma.rm.f32 	%f256, %f253, %f255, %f254;
	add.f32 	%f257, %f256, 0fCB40007F;
	neg.f32 	%f258, %f257;
	fma.rn.f32 	%f259, %f251, 0f3FB8AA3B, %f258;
	fma.rn.f32 	%f260, %f251, 0f32A57060, %f259;
	mov.b32 	%r93, %f256;
	shl.b32 	%r94, %r93, 23;
	mov.b32 	%f261, %r94;
	ex2.approx.ftz.f32 	%f262, %f260;
	mul.f32 	%f263, %f262, %f261;
	add.s64 	%rd25, %rd2, %rd23;
	st.global.f32 	[%rd25], %f263;
	add.f32 	%f264, %f364, %f263;
	ld.global.f32 	%f265, [%rd24+4];
	sub.f32 	%f266, %f265, %f356;
	fma.rn.f32 	%f267, %f266, 0f3BBB989D, 0f3F000000;
	cvt.sat.f32.f32 	%f268, %f267;
	fma.rm.f32 	%f269, %f268, %f255, %f254;
	add.f32 	%f270, %f269, 0fCB40007F;
	neg.f32 	%f271, %f270;
	fma.rn.f32 	%f272, %f266, 0f3FB8AA3B, %f271;
	fma.rn.f32 	%f273, %f266, 0f32A57060, %f272;
	mov.b32 	%r95, %f269;
	shl.b32 	%r96, %r95, 23;
	mov.b32 	%f274, %r96;
	ex2.approx.ftz.f32 	%f275, %f273;
	mul.f32 	%f276, %f275, %f274;
	st.global.f32 	[%rd25+4], %f276;
	add.f32 	%f364, %f264, %f276;
	add.s32 	%r111, %r111, 2;
$L__BB1_24:
	and.b32  	%r97, %r58, 1;
	setp.eq.b32 	%p18, %r97, 1;
	not.pred 	%p19, %p18;
	@%p19 bra 	$L__BB1_26;
	add.s32 	%r98, %r111, %r19;
	mul.wide.s32 	%rd26, %r98, 4;
	add.s64 	%rd27, %rd1, %rd26;
	ld.global.f32 	%f277, [%rd27];
	sub.f32 	%f278, %f277, %f356;
	fma.rn.f32 	%f279, %f278, 0f3BBB989D, 0f3F000000;
	cvt.sat.f32.f32 	%f280, %f279;
	mov.f32 	%f281, 0f4B400001;
	mov.f32 	%f282, 0f437C0000;
	fma.rm.f32 	%f283, %f280, %f282, %f281;
	add.f32 	%f284, %f283, 0fCB40007F;
	neg.f32 	%f285, %f284;
	fma.rn.f32 	%f286, %f278, 0f3FB8AA3B, %f285;
	fma.rn.f32 	%f287, %f278, 0f32A57060, %f286;
	mov.b32 	%r99, %f283;
	shl.b32 	%r100, %r99, 23;
	mov.b32 	%f288, %r100;
	ex2.approx.ftz.f32 	%f289, %f287;
	mul.f32 	%f290, %f289, %f288;
	add.s64 	%rd28, %rd2, %rd26;
	st.global.f32 	[%rd28], %f290;
	add.f32 	%f364, %f364, %f290;
$L__BB1_26:
	setp.lt.s32 	%p20, %r58, 1;
	@%p20 bra 	$L__BB1_39;
	mul.lo.s32 	%r33, %r58, %r1;
	and.b32  	%r34, %r58, 15;
	setp.lt.u32 	%p21, %r58, 16;
	mov.b32 	%r118, 0;
	@%p21 bra 	$L__BB1_30;
	and.b32  	%r118, %r58, 2147483632;
	neg.s32 	%r117, %r118;
	add.s64 	%rd6, %rd2, 32;
	mov.u32 	%r116, %r33;
$L__BB1_29:
	.pragma "nounroll";
	mul.wide.s32 	%rd29, %r116, 4;
	add.s64 	%rd30, %rd6, %rd29;
	ld.global.f32 	%f291, [%rd30+-32];
	div.rn.f32 	%f292, %f291, %f364;
	st.global.f32 	[%rd30+-32], %f292;
	ld.global.f32 	%f293, [%rd30+-28];
	div.rn.f32 	%f294, %f293, %f364;
	st.global.f32 	[%rd30+-28], %f294;
	ld.global.f32 	%f295, [%rd30+-24];
	div.rn.f32 	%f296, %f295, %f364;
	st.global.f32 	[%rd30+-24], %f296;
	ld.global.f32 	%f297, [%rd30+-20];
	div.rn.f32 	%f298, %f297, %f364;
	st.global.f32 	[%rd30+-20], %f298;
	ld.global.f32 	%f299, [%rd30+-16];
	div.rn.f32 	%f300, %f299, %f364;
	st.global.f32 	[%rd30+-16], %f300;
	ld.global.f32 	%f301, [%rd30+-12];
	div.rn.f32 	%f302, %f301, %f364;
	st.global.f32 	[%rd30+-12], %f302;
	ld.global.f32 	%f303, [%rd30+-8];
	div.rn.f32 	%f304, %f303, %f364;
	st.global.f32 	[%rd30+-8], %f304;
	ld.global.f32 	%f305, [%rd30+-4];
	div.rn.f32 	%f306, %f305, %f364;
	st.global.f32 	[%rd30+-4], %f306;
	ld.global.f32 	%f307, [%rd30];
	div.rn.f32 	%f308, %f307, %f364;
	st.global.f32 	[%rd30], %f308;
	ld.global.f32 	%f309, [%rd30+4];
	div.rn.f32 	%f310, %f309, %f364;
	st.global.f32 	[%rd30+4], %f310;
	ld.global.f32 	%f311, [%rd30+8];
	div.rn.f32 	%f312, %f311, %f364;
	st.global.f32 	[%rd30+8], %f312;
	ld.global.f32 	%f313, [%rd30+12];
	div.rn.f32 	%f314, %f313, %f364;
	st.global.f32 	[%rd30+12], %f314;
	ld.global.f32 	%f315, [%rd30+16];
	div.rn.f32 	%f316, %f315, %f364;
	st.global.f32 	[%rd30+16], %f316;
	ld.global.f32 	%f317, [%rd30+20];
	div.rn.f32 	%f318, %f317, %f364;
	st.global.f32 	[%rd30+20], %f318;
	ld.global.f32 	%f319, [%rd30+24];
	div.rn.f32 	%f320, %f319, %f364;
	st.global.f32 	[%rd30+24], %f320;
	ld.global.f32 	%f321, [%rd30+28];
	div.rn.f32 	%f322, %f321, %f364;
	st.global.f32 	[%rd30+28], %f322;
	add.s32 	%r117, %r117, 16;
	add.s32 	%r116, %r116, 16;
	setp.ne.s32 	%p22, %r117, 0;
	@%p22 bra 	$L__BB1_29;
$L__BB1_30:
	setp.eq.s32 	%p23, %r34, 0;
	@%p23 bra 	$L__BB1_39;
	and.b32  	%r46, %r58, 7;
	setp.lt.u32 	%p24, %r34, 8;
	@%p24 bra 	$L__BB1_33;
	add.s32 	%r102, %r118, %r33;
	mul.wide.s32 	%rd31, %r102, 4;
	add.s64 	%rd32, %rd2, %rd31;
	ld.global.f32 	%f323, [%rd32];
	div.rn.f32 	%f324, %f323, %f364;
	st.global.f32 	[%rd32], %f324;
	ld.global.f32 	%f325, [%rd32+4];
	div.rn.f32 	%f326, %f325, %f364;
	st.global.f32 	[%rd32+4], %f326;
	ld.global.f32 	%f327, [%rd32+8];
	div.rn.f32 	%f328, %f327, %f364;
	st.global.f32 	[%rd32+8], %f328;
	ld.global.f32 	%f329, [%rd32+12];
	div.rn.f32 	%f330, %f329, %f364;
	st.global.f32 	[%rd32+12], %f330;
	ld.global.f32 	%f331, [%rd32+16];
	div.rn.f32 	%f332, %f331, %f364;
	st.global.f32 	[%rd32+16], %f332;
	ld.global.f32 	%f333, [%rd32+20];
	div.rn.f32 	%f334, %f333, %f364;
	st.global.f32 	[%rd32+20], %f334;
	ld.global.f32 	%f335, [%rd32+24];
	div.rn.f32 	%f336, %f335, %f364;
	st.global.f32 	[%rd32+24], %f336;
	ld.global.f32 	%f337, [%rd32+28];
	div.rn.f32 	%f338, %f337, %f364;
	st.global.f32 	[%rd32+28], %f338;
	add.s32 	%r118, %r118, 8;
$L__BB1_33:
	setp.eq.s32 	%p25, %r46, 0;
	@%p25 bra 	$L__BB1_39;
	and.b32  	%r49, %r58, 3;
	setp.lt.u32 	%p26, %r46, 4;
	@%p26 bra 	$L__BB1_36;
	add.s32 	%r103, %r118, %r33;
	mul.wide.s32 	%rd33, %r103, 4;
	add.s64 	%rd34, %rd2, %rd33;
	ld.global.f32 	%f339, [%rd34];
	div.rn.f32 	%f340, %f339, %f364;
	st.global.f32 	[%rd34], %f340;
	ld.global.f32 	%f341, [%rd34+4];
	div.rn.f32 	%f342, %f341, %f364;
	st.global.f32 	[%rd34+4], %f342;
	ld.global.f32 	%f343, [%rd34+8];
	div.rn.f32 	%f344, %f343, %f364;
	st.global.f32 	[%rd34+8], %f344;
	ld.global.f32 	%f345, [%rd34+12];
	div.rn.f32 	%f346, %f345, %f364;
	st.global.f32 	[%rd34+12], %f346;
	add.s32 	%r118, %r118, 4;
$L__BB1_36:
	setp.eq.s32 	%p27, %r49, 0;
	@%p27 bra 	$L__BB1_39;
	add.s32 	%r122, %r118, %r33;
	neg.s32 	%r121, %r49;
$L__BB1_38:
	.pragma "nounroll";
	mul.wide.s32 	%rd35, %r122, 4;
	add.s64 	%rd36, %rd2, %rd35;
	ld.global.f32 	%f347, [%rd36];
	div.rn.f32 	%f348, %f347, %f364;
	st.global.f32 	[%rd36], %f348;
	add.s32 	%r122, %r122, 1;
	add.s32 	%r121, %r121, 1;
	setp.ne.s32 	%p28, %r121, 0;
	@%p28 bra 	$L__BB1_38;
$L__BB1_39:
	ret;

}
	// .globl	_Z33softmax_cross_entropy_grad_kernelPfPiS_ii
.visible .entry _Z33softmax_cross_entropy_grad_kernelPfPiS_ii(
	.param .u64 .ptr .align 1 _Z33softmax_cross_entropy_grad_kernelPfPiS_ii_param_0,
	.param .u64 .ptr .align 1 _Z33softmax_cross_entropy_grad_kernelPfPiS_ii_param_1,
	.param .u64 .ptr .align 1 _Z33softmax_cross_entropy_grad_kernelPfPiS_ii_param_2,
	.param .u32 _Z33softmax_cross_entropy_grad_kernelPfPiS_ii_param_3,
	.param .u32 _Z33softmax_cross_entropy_grad_kernelPfPiS_ii_param_4
)
{
	.reg .pred 	%p<3>;
	.reg .b32 	%r<12>;
	.reg .b32 	%f<4>;
	.reg .b64 	%rd<12>;

	ld.param.u64 	%rd1, [_Z33softmax_cross_entropy_grad_kernelPfPiS_ii_param_0];
	ld.param.u64 	%rd2, [_Z33softmax_cross_entropy_grad_kernelPfPiS_ii_param_1];
	ld.param.u64 	%rd3, [_Z33softmax_cross_entropy_grad_kernelPfPiS_ii_param_2];
	ld.param.u32 	%r3, [_Z33softmax_cross_entropy_grad_kernelPfPiS_ii_param_3];
	ld.param.u32 	%r2, [_Z33softmax_cross_entropy_grad_kernelPfPiS_ii_param_4];
	mov.u32 	%r4, %ctaid.x;
	mov.u32 	%r5, %ntid.x;
	mov.u32 	%r6, %tid.x;
	mad.lo.s32 	%r1, %r4, %r5, %r6;
	mul.lo.s32 	%r7, %r2, %r3;
	setp.ge.s32 	%p1, %r1, %r7;
	@%p1 bra 	$L__BB2_2;
	cvta.to.global.u64 	%rd4, %rd1;
	cvta.to.global.u64 	%rd5, %rd2;
	cvta.to.global.u64 	%rd6, %rd3;
	div.s32 	%r8, %r1, %r2;
	mul.lo.s32 	%r9, %r8, %r2;
	sub.s32 	%r10, %r1, %r9;
	mul.wide.s32 	%rd7, %r1, 4;
	add.s64 	%rd8, %rd4, %rd7;
	ld.global.f32 	%f1, [%rd8];
	mul.wide.s32 	%rd9, %r8, 4;
	add.s64 	%rd10, %rd5, %rd9;
	ld.global.u32 	%r11, [%rd10];
	setp.eq.s32 	%p2, %r10, %r11;
	selp.f32 	%f2, 0f3F800000, 0f00000000, %p2;
	sub.f32 	%f3, %f1, %f2;
	add.s64 	%rd11, %rd6, %rd7;
	st.global.f32 	[%rd11], %f3;
$L__BB2_2:
	ret;

}
	// .globl	_Z15backward_kernelPfS_S_S_S_S_S_S_iiif
.visible .entry _Z15backward_kernelPfS_S_S_S_S_S_S_iiif(
	.param .u64 .ptr .align 1 _Z15backward_kernelPfS_S_S_S_S_S_S_iiif_param_0,
	.param .u64 .ptr .align 1 _Z15backward_kernelPfS_S_S_S_S_S_S_iiif_param_1,
	.param .u64 .ptr .align 1 _Z15backward_kernelPfS_S_S_S_S_S_S_iiif_param_2,
	.param .u64 .ptr .align 1 _Z15backward_kernelPfS_S_S_S_S_S_S_iiif_param_3,
	.param .u64 .ptr .align 1 _Z15backward_kernelPfS_S_S_S_S_S_S_iiif_param_4,
	.param .u64 .ptr .align 1 _Z15backward_kernelPfS_S_S_S_S_S_S_iiif_param_5,
	.param .u64 .ptr .align 1 _Z15backward_kernelPfS_S_S_S_S_S_S_iiif_param_6,
	.param .u64 .ptr .align 1 _Z15backward_kernelPfS_S_S_S_S_S_S_iiif_param_7,
	.param .u32 _Z15backward_kernelPfS_S_S_S_S_S_S_iiif_param_8,
	.param .u32 _Z15backward_kernelPfS_S_S_S_S_S_S_iiif_param_9,
	.param .u32 _Z15backward_kernelPfS_S_S_S_S_S_S_iiif_param_10,
	.param .f32 _Z15backward_kernelPfS_S_S_S_S_S_S_iiif_param_11
)
{
	.reg .pred 	%p<37>;
	.reg .b32 	%r<72>;
	.reg .b32 	%f<167>;
	.reg .b64 	%rd<104>;

	ld.param.u64 	%rd16, [_Z15backward_kernelPfS_S_S_S_S_S_S_iiif_param_0];
	ld.param.u64 	%rd17, [_Z15backward_kernelPfS_S_S_S_S_S_S_iiif_param_1];
	ld.param.u64 	%rd18, [_Z15backward_kernelPfS_S_S_S_S_S_S_iiif_param_3];
	ld.param.u64 	%rd19, [_Z15backward_kernelPfS_S_S_S_S_S_S_iiif_param_5];
	ld.param.u64 	%rd20, [_Z15backward_kernelPfS_S_S_S_S_S_S_iiif_param_6];
	ld.param.u64 	%rd15, [_Z15backward_kernelPfS_S_S_S_S_S_S_iiif_param_7];
	ld.param.u32 	%r28, [_Z15backward_kernelPfS_S_S_S_S_S_S_iiif_param_8];
	ld.param.u32 	%r30, [_Z15backward_kernelPfS_S_S_S_S_S_S_iiif_param_10];
	cvta.to.global.u64 	%rd1, %rd19;
	cvta.to.global.u64 	%rd2, %rd18;
	cvta.to.global.u64 	%rd3, %rd20;
	cvta.to.global.u64 	%rd4, %rd17;
	cvta.to.global.u64 	%rd5, %rd16;
	mov.u32 	%r31, %ctaid.x;
	mov.u32 	%r32, %ntid.x;
	mov.u32 	%r33, %tid.x;
	mad.lo.s32 	%r1, %r31, %r32, %r33;
	setp.ge.s32 	%p1, %r1, %r30;
	@%p1 bra 	$L__BB3_27;
	cvta.to.global.u64 	%rd21, %rd15;
	mul.wide.s32 	%rd22, %r1, 4;
	add.s64 	%rd6, %rd21, %rd22;
	mov.b32 	%r34, 0;
	st.global.u32 	[%rd6], %r34;
	setp.lt.s32 	%p2, %r28, 1;
	@%p2 bra 	$L__BB3_27;
	ld.param.u32 	%r55, [_Z15backward_kernelPfS_S_S_S_S_S_S_iiif_param_9];
	setp.lt.s32 	%p3, %r55, 1;
	mul.lo.s32 	%r2, %r55, %r1;
	@%p3 bra 	$L__BB3_16;
	ld.param.u32 	%r56, [_Z15backward_kernelPfS_S_S_S_S_S_S_iiif_param_9];
	and.b32  	%r3, %r56, 7;
	mov.b32 	%r62, 0;
$L__BB3_4:
	ld.param.u32 	%r57, [_Z15backward_kernelPfS_S_S_S_S_S_S_iiif_param_9];
	setp.lt.u32 	%p27, %r57, 8;
	mad.lo.s32 	%r44, %r62, %r30, %r1;
	mul.wide.s32 	%rd60, %r44, 4;
	add.s64 	%rd61, %rd5, %rd60;
	ld.global.f32 	%f68, [%rd61];
	add.s64 	%rd62, %rd4, %rd60;
	ld.global.f32 	%f69, [%rd62];
	setp.gt.f32 	%p28, %f69, 0f00000000;
	selp.f32 	%f70, 0f3F800000, 0f00000000, %p28;
	mul.f32 	%f1, %f68, %f70;
	ld.global.f32 	%f71, [%rd6];
	add.f32 	%f72, %f71, %f1;
	st.global.f32 	[%rd6], %f72;
	mul.lo.s32 	%r5, %r62, %r57;
	mov.b32 	%r66, 0;
	@%p27 bra 	$L__BB3_7;
	ld.param.u32 	%r58, [_Z15backward_kernelPfS_S_S_S_S_S_S_iiif_param_9];
	ld.param.u64 	%rd100, [_Z15backward_kernelPfS_S_S_S_S_S_S_iiif_param_2];
	and.b32  	%r45, %r58, 2147483640;
	neg.s32 	%r64, %r45;
	mul.wide.u32 	%rd63, %r5, 4;
	cvta.to.global.u64 	%rd64, %rd100;
	add.s64 	%rd65, %rd64, %rd63;
	add.s64 	%rd103, %rd65, 16;
	add.s64 	%rd66, %rd1, %rd63;
	add.s64 	%rd102, %rd66, 16;
	mov.u32 	%r63, %r2;
$L__BB3_6:
	.pragma "nounroll";
	ld.param.u32 	%r59, [_Z15backward_kernelPfS_S_S_S_S_S_S_iiif_param_9];
	and.b32  	%r66, %r59, 2147483640;
	mul.wide.s32 	%rd67, %r63, 4;
	add.s64 	%rd68, %rd2, %rd67;
	add.s64 	%rd69, %rd3, %rd67;
	ld.global.f32 	%f73, [%rd103+-16];
	mul.f32 	%f74, %f1, %f73;
	atom.global.add.f32 	%f75, [%rd69], %f74;
	ld.global.f32 	%f76, [%rd68];
	mul.f32 	%f77, %f1, %f76;
	atom.global.add.f32 	%f78, [%rd102+-16], %f77;
	ld.global.f32 	%f79, [%rd103+-12];
	mul.f32 	%f80, %f1, %f79;
	atom.global.add.f32 	%f81, [%rd69+4], %f80;
	ld.global.f32 	%f82, [%rd68+4];
	mul.f32 	%f83, %f1, %f82;
	atom.global.add.f32 	%f84, [%rd102+-12], %f83;
	ld.global.f32 	%f85, [%rd103+-8];
	mul.f32 	%f86, %f1, %f85;
	atom.global.add.f32 	%f87, [%rd69+8], %f86;
	ld.global.f32 	%f88, [%rd68+8];
	mul.f32 	%f89, %f1, %f88;
	atom.global.add.f32 	%f90, [%rd102+-8], %f89;
	ld.global.f32 	%f91, [%rd103+-4];
	mul.f32 	%f92, %f1, %f91;
	atom.global.add.f32 	%f93, [%rd69+12], %f92;
	ld.global.f32 	%f94, [%rd68+12];
	mul.f32 	%f95, %f1, %f94;
	atom.global.add.f32 	%f96, [%rd102+-4], %f95;
	ld.global.f32 	%f97, [%rd103];
	mul.f32 	%f98, %f1, %f97;
	atom.global.add.f32 	%f99, [%rd69+16], %f98;
	ld.global.f32 	%f100, [%rd68+16];
	mul.f32 	%f101, %f1, %f100;
	atom.global.add.f32 	%f102, [%rd102], %f101;
	ld.global.f32 	%f103, [%rd103+4];
	mul.f32 	%f104, %f1, %f103;
	atom.global.add.f32 	%f105, [%rd69+20], %f104;
	ld.global.f32 	%f106, [%rd68+20];
	mul.f32 	%f107, %f1, %f106;
	atom.global.add.f32 	%f108, [%rd102+4], %f107;
	ld.global.f32 	%f109, [%rd103+8];
	mul.f32 	%f110, %f1, %f109;
	atom.global.add.f32 	%f111, [%rd69+24], %f110;
	ld.global.f32 	%f112, [%rd68+24];
	mul.f32 	%f113, %f1, %f112;
	atom.global.add.f32 	%f114, [%rd102+8], %f113;
	ld.global.f32 	%f115, [%rd103+12];
	mul.f32 	%f116, %f1, %f115;
	atom.global.add.f32 	%f117, [%rd69+28], %f116;
	ld.global.f32 	%f118, [%rd68+28];
	mul.f32 	%f119, %f1, %f118;
	atom.global.add.f32 	%f120, [%rd102+12], %f119;
	add.s32 	%r64, %r64, 8;
	add.s32 	%r63, %r63, 8;
	add.s64 	%rd103, %rd103, 32;
	add.s64 	%rd102, %rd102, 32;
	setp.ne.s32 	%p29, %r64, 0;
	@%p29 bra 	$L__BB3_6;
$L__BB3_7:
	setp.eq.s32 	%p30, %r3, 0;
	@%p30 bra 	$L__BB3_15;
	ld.param.u64 	%rd101, [_Z15backward_kernelPfS_S_S_S_S_S_S_iiif_param_2];
	cvta.to.global.u64 	%rd13, %rd101;
	add.s32 	%r46, %r3, -1;
	setp.lt.u32 	%p31, %r46, 3;
	@%p31 bra 	$L__BB3_10;
	add.s32 	%r47, %r66, %r2;
	mul.wide.s32 	%rd70, %r47, 4;
	add.s64 	%rd71, %rd3, %rd70;
	add.s32 	%r48, %r66, %r5;
	mul.wide.u32 	%rd72, %r48, 4;
	add.s64 	%rd73, %rd13, %rd72;
	ld.global.f32 	%f121, [%rd73];
	mul.f32 	%f122, %f1, %f121;
	atom.global.add.f32 	%f123, [%rd71], %f122;
	add.s64 	%rd74, %rd1, %rd72;
	add.s64 	%rd75, %rd2, %rd70;
	ld.global.f32 	%f124, [%rd75];
	mul.f32 	%f125, %f1, %f124;
	atom.global.add.f32 	%f126, [%rd74], %f125;
	cvt.u64.u32 	%rd76, %r5;
	cvt.u64.u32 	%rd77, %r66;
	add.s64 	%rd78, %rd77, %rd76;
	shl.b64 	%rd79, %rd78, 2;
	add.s64 	%rd80, %rd13, %rd79;
	ld.global.f32 	%f127, [%rd80+4];
	mul.f32 	%f128, %f1, %f127;
	atom.global.add.f32 	%f129, [%rd71+4], %f128;
	add.s64 	%rd81, %rd1, %rd79;
	ld.global.f32 	%f130, [%rd75+4];
	mul.f32 	%f131, %f1, %f130;
	atom.global.add.f32 	%f132, [%rd81+4], %f131;
	ld.global.f32 	%f133, [%rd80+8];
	mul.f32 	%f134, %f1, %f133;
	atom.global.add.f32 	%f135, [%rd71+8], %f134;
	ld.global.f32 	%f136, [%rd75+8];
	mul.f32 	%f137, %f1, %f136;
	atom.global.add.f32 	%f138, [%rd81+8], %f137;
	ld.global.f32 	%f139, [%rd80+12];
	mul.f32 	%f140, %f1, %f139;
	atom.global.add.f32 	%f141, [%rd71+12], %f140;
	ld.global.f32 	%f142, [%rd75+12];
	mul.f32 	%f143, %f1, %f142;
	atom.global.add.f32 	%f144, [%rd81+12], %f143;
	add.s32 	%r66, %r66, 4;
$L__BB3_10:
	ld.param.u32 	%r60, [_Z15backward_kernelPfS_S_S_S_S_S_S_iiif_param_9];
	and.b32  	%r49, %r60, 3;
	setp.eq.s32 	%p32, %r49, 0;
	@%p32 bra 	$L__BB3_15;
	setp.eq.s32 	%p33, %r49, 1;
	@%p33 bra 	$L__BB3_13;
	add.s32 	%r50, %r66, %r2;
	mul.wide.s32 	%rd82, %r50, 4;
	add.s64 	%rd83, %rd3, %rd82;
	add.s32 	%r51, %r66, %r5;
	mul.wide.u32 	%rd84, %r51, 4;
	add.s64 	%rd85, %rd13, %rd84;
	ld.global.f32 	%f145, [%rd85];
	mul.f32 	%f146, %f1, %f145;
	atom.global.add.f32 	%f147, [%rd83], %f146;
	add.s64 	%rd86, %rd1, %rd84;
	add.s64 	%rd87, %rd2, %rd82;
	ld.global.f32 	%f148, [%rd87];
	mul.f32 	%f149, %f1, %f148;
	atom.global.add.f32 	%f150, [%rd86], %f149;
	cvt.u64.u32 	%rd88, %r5;
	cvt.u64.u32 	%rd89, %r66;
	add.s64 	%rd90, %rd89, %rd88;
	shl.b64 	%rd91, %rd90, 2;
	add.s64 	%rd92, %rd13, %rd91;
	ld.global.f32 	%f151, [%rd92+4];
	mul.f32 	%f152, %f1, %f151;
	atom.global.add.f32 	%f153, [%rd83+4], %f152;
	add.s64 	%rd93, %rd1, %rd91;
	ld.global.f32 	%f154, [%rd87+4];
	mul.f32 	%f155, %f1, %f154;
	atom.global.add.f32 	%f156, [%rd93+4], %f155;
	add.s32 	%r66, %r66, 2;
$L__BB3_13:
	ld.param.u32 	%r61, [_Z15backward_kernelPfS_S_S_S_S_S_S_iiif_param_9];
	and.b32  	%r52, %r61, 1;
	setp.eq.b32 	%p34, %r52, 1;
	not.pred 	%p35, %p34;
	@%p35 bra 	$L__BB3_15;
	add.s32 	%r53, %r66, %r2;
	mul.wide.s32 	%rd94, %r53, 4;
	add.s64 	%rd95, %rd3, %rd94;
	add.s32 	%r54, %r66, %r5;
	mul.wide.u32 	%rd96, %r54, 4;
	add.s64 	%rd97, %rd13, %rd96;
	ld.global.f32 	%f157, [%rd97];
	mul.f32 	%f158, %f1, %f157;
	atom.global.add.f32 	%f159, [%rd95], %f158;
	add.s64 	%rd98, %rd1, %rd96;
	add.s64 	%rd99, %rd2, %rd94;
	ld.global.f32 	%f160, [%rd99];
	mul.f32 	%f161, %f1, %f160;
	atom.global.add.f32 	%f162, [%rd98], %f161;
$L__BB3_15:
	add.s32 	%r62, %r62, 1;
	setp.eq.s32 	%p36, %r62, %r28;
	@%p36 bra 	$L__BB3_27;
	bra.uni 	$L__BB3_4;
$L__BB3_16:
	and.b32  	%r18, %r28, 7;
	setp.lt.u32 	%p4, %r28, 8;
	mov.b32 	%r70, 0;
	mov.f32 	%f164, 0f00000000;
	@%p4 bra 	$L__BB3_19;
	and.b32  	%r70, %r28, 2147483640;
	mov.b32 	%r68, 0;
	mov.f32 	%f164, 0f00000000;
	mul.wide.s32 	%rd26, %r30, 4;
$L__BB3_18:
	.pragma "nounroll";
	mad.lo.s32 	%r37, %r68, %r30, %r1;
	mul.wide.s32 	%rd23, %r37, 4;
	add.s64 	%rd24, %rd5, %rd23;
	ld.global.f32 	%f11, [%rd24];
	add.s64 	%rd25, %rd4, %rd23;
	ld.global.f32 	%f12, [%rd25];
	setp.gt.f32 	%p5, %f12, 0f00000000;
	selp.f32 	%f13, 0f3F800000, 0f00000000, %p5;
	fma.rn.f32 	%f14, %f11, %f13, %f164;
	st.global.f32 	[%rd6], %f14;
	add.s64 	%rd27, %rd24, %rd26;
	ld.global.f32 	%f15, [%rd27];
	add.s64 	%rd28, %rd25, %rd26;
	ld.global.f32 	%f16, [%rd28];
	setp.gt.f32 	%p6, %f16, 0f00000000;
	selp.f32 	%f17, 0f3F800000, 0f00000000, %p6;
	fma.rn.f32 	%f18, %f15, %f17, %f14;
	st.global.f32 	[%rd6], %f18;
	add.s64 	%rd29, %rd27, %rd26;
	ld.global.f32 	%f19, [%rd29];
	add.s64 	%rd30, %rd28, %rd26;
	ld.global.f32 	%f20, [%rd30];
	setp.gt.f32 	%p7, %f20, 0f00000000;
	selp.f32 	%f21, 0f3F800000, 0f00000000, %p7;
	fma.rn.f32 	%f22, %f19, %f21, %f18;
	st.global.f32 	[%rd6], %f22;
	add.s64 	%rd31, %rd29, %rd26;
	ld.global.f32 	%f23, [%rd31];
	add.s64 	%rd32, %rd30, %rd26;
	ld.global.f32 	%f24, [%rd32];
	setp.gt.f32 	%p8, %f24, 0f00000000;
	selp.f32 	%f25, 0f3F800000, 0f00000000, %p8;
	fma.rn.f32 	%f26, %f23, %f25, %f22;
	st.global.f32 	[%rd6], %f26;
	add.s64 	%rd33, %rd31, %rd26;
	ld.global.f32 	%f27, [%rd33];
	add.s64 	%rd34, %rd32, %rd26;
	ld.global.f32 	%f28, [%rd34];
	setp.gt.f32 	%p9, %f28, 0f00000000;
	selp.f32 	%f29, 0f3F800000, 0f00000000, %p9;
	fma.rn.f32 	%f30, %f27, %f29, %f26;
	st.global.f32 	[%rd6], %f30;
	add.s64 	%rd35, %rd33, %rd26;
	ld.global.f32 	%f31, [%rd35];
	add.s64 	%rd36, %rd34, %rd26;
	ld.global.f32 	%f32, [%rd36];
	setp.gt.f32 	%p10, %f32, 0f00000000;
	selp.f32 	%f33, 0f3F800000, 0f00000000, %p10;
	fma.rn.f32 	%f34, %f31, %f33, %f30;
	st.global.f32 	[%rd6], %f34;
	add.s64 	%rd37, %rd35, %rd26;
	ld.global.f32 	%f35, [%rd37];
	add.s64 	%rd38, %rd36, %rd26;
	ld.global.f32 	%f36, [%rd38];
	setp.gt.f32 	%p11, %f36, 0f00000000;
	selp.f32 	%f37, 0f3F800000, 0f00000000, %p11;
	fma.rn.f32 	%f38, %f35, %f37, %f34;
	st.global.f32 	[%rd6], %f38;
	add.s64 	%rd39, %rd37, %rd26;
	ld.global.f32 	%f39, [%rd39];
	add.s64 	%rd40, %rd38, %rd26;
	ld.global.f32 	%f40, [%rd40];
	setp.gt.f32 	%p12, %f40, 0f00000000;
	selp.f32 	%f41, 0f3F800000, 0f00000000, %p12;
	fma.rn.f32 	%f164, %f39, %f41, %f38;
	st.global.f32 	[%rd6], %f164;
	add.s32 	%r68, %r68, 8;
	setp.ne.s32 	%p13, %r68, %r70;
	@%p13 bra 	$L__BB3_18;
$L__BB3_19:
	setp.eq.s32 	%p14, %r18, 0;
	@%p14 bra 	$L__BB3_27;
	and.b32  	%r23, %r28, 3;
	setp.lt.u32 	%p15, %r18, 4;
	@%p15 bra 	$L__BB3_22;
	mad.lo.s32 	%r38, %r70, %r30, %r1;
	mul.wide.s32 	%rd41, %r38, 4;
	add.s64 	%rd42, %rd5, %rd41;
	ld.global.f32 	%f42, [%rd42];
	add.s64 	%rd43, %rd4, %rd41;
	ld.global.f32 	%f43, [%rd43];
	setp.gt.f32 	%p16, %f43, 0f00000000;
	selp.f32 	%f44, 0f3F800000, 0f00000000, %p16;
	fma.rn.f32 	%f45, %f42, %f44, %f164;
	st.global.f32 	[%rd6], %f45;
	mul.wide.s32 	%rd44, %r30, 4;
	add.s64 	%rd45, %rd42, %rd44;
	ld.global.f32 	%f46, [%rd45];
	add.s64 	%rd46, %rd43, %rd44;
	ld.global.f32 	%f47, [%rd46];
	setp.gt.f32 	%p17, %f47, 0f00000000;
	selp.f32 	%f48, 0f3F800000, 0f00000000, %p17;
	fma.rn.f32 	%f49, %f46, %f48, %f45;
	st.global.f32 	[%rd6], %f49;
	add.s64 	%rd47, %rd45, %rd44;
	ld.global.f32 	%f50, [%rd47];
	add.s64 	%rd48, %rd46, %rd44;
	ld.global.f32 	%f51, [%rd48];
	setp.gt.f32 	%p18, %f51, 0f00000000;
	selp.f32 	%f52, 0f3F800000, 0f00000000, %p18;
	fma.rn.f32 	%f53, %f50, %f52, %f49;
	st.global.f32 	[%rd6], %f53;
	add.s64 	%rd49, %rd47, %rd44;
	ld.global.f32 	%f54, [%rd49];
	add.s64 	%rd50, %rd48, %rd44;
	ld.global.f32 	%f55, [%rd50];
	setp.gt.f32 	%p19, %f55, 0f00000000;
	selp.f32 	%f56, 0f3F800000, 0f00000000, %p19;
	fma.rn.f32 	%f164, %f54, %f56, %f53;
	st.global.f32 	[%rd6], %f164;
	add.s32 	%r70, %r70, 4;
$L__BB3_22:
	setp.eq.s32 	%p20, %r23, 0;
	@%p20 bra 	$L__BB3_27;
	setp.eq.s32 	%p21, %r23, 1;
	@%p21 bra 	$L__BB3_25;
	mad.lo.s32 	%r39, %r70, %r30, %r1;
	mul.wide.s32 	%rd51, %r39, 4;
	add.s64 	%rd52, %rd5, %rd51;
	ld.global.f32 	%f57, [%rd52];
	add.s64 	%rd53, %rd4, %rd51;
	ld.global.f32 	%f58, [%rd53];
	setp.gt.f32 	%p22, %f58, 0f00000000;
	selp.f32 	%f59, 0f3F800000, 0f00000000, %p22;
	fma.rn.f32 	%f60, %f57, %f59, %f164;
	st.global.f32 	[%rd6], %f60;
	mul.wide.s32 	%rd54, %r30, 4;
	add.s64 	%rd55, %rd52, %rd54;
	ld.global.f32 	%f61, [%rd55];
	add.s64 	%rd56, %rd53, %rd54;
	ld.global.f32 	%f62, [%rd56];
	setp.gt.f32 	%p23, %f62, 0f00000000;
	selp.f32 	%f63, 0f3F800000, 0f00000000, %p23;
	fma.rn.f32 	%f164, %f61, %f63, %f60;
	st.global.f32 	[%rd6], %f164;
	add.s32 	%r70, %r70, 2;
$L__BB3_25:
	and.b32  	%r40, %r28, 1;
	setp.eq.b32 	%p24, %r40, 1;
	not.pred 	%p25, %p24;
	@%p25 bra 	$L__BB3_27;
	mad.lo.s32 	%r41, %r70, %r30, %r1;
	mul.wide.s32 	%rd57, %r41, 4;
	add.s64 	%rd58, %rd5, %rd57;
	ld.global.f32 	%f64, [%rd58];
	add.s64 	%rd59, %rd4, %rd57;
	ld.global.f32 	%f65, [%rd59];
	setp.gt.f32 	%p26, %f65, 0f00000000;
	selp.f32 	%f66, 0f3F800000, 0f00000000, %p26;
	fma.rn.f32 	%f67, %f64, %f66, %f164;
	st.global.f32 	[%rd6], %f67;
$L__BB3_27:
	ret;

}
	// .globl	_Z21update_weights_kernelPfS_S_S_iifi
.visible .entry _Z21update_weights_kernelPfS_S_S_iifi(
	.param .u64 .ptr .align 1 _Z21update_weights_kernelPfS_S_S_iifi_param_0,
	.param .u64 .ptr .align 1 _Z21update_weights_kernelPfS_S_S_iifi_param_1,
	.param .u64 .ptr .align 1 _Z21update_weights_kernelPfS_S_S_iifi_param_2,
	.param .u64 .ptr .align 1 _Z21update_weights_kernelPfS_S_S_iifi_param_3,
	.param .u32 _Z21update_weights_kernelPfS_S_S_iifi_param_4,
	.param .u32 _Z21update_weights_kernelPfS_S_S_iifi_param_5,
	.param .f32 _Z21update_weights_kernelPfS_S_S_iifi_param_6,
	.param .u32 _Z21update_weights_kernelPfS_S_S_iifi_param_7
)
{
	.reg .pred 	%p<3>;
	.reg .b32 	%r<14>;
	.reg .b32 	%f<13>;
	.reg .b64 	%rd<15>;

	ld.param.u64 	%rd1, [_Z21update_weights_kernelPfS_S_S_iifi_param_0];
	ld.param.u64 	%rd2, [_Z21update_weights_kernelPfS_S_S_iifi_param_1];
	ld.param.u64 	%rd3, [_Z21update_weights_kernelPfS_S_S_iifi_param_2];
	ld.param.u64 	%rd4, [_Z21update_weights_kernelPfS_S_S_iifi_param_3];
	ld.param.u32 	%r3, [_Z21update_weights_kernelPfS_S_S_iifi_param_4];
	ld.param.u32 	%r5, [_Z21update_weights_kernelPfS_S_S_iifi_param_5];
	ld.param.f32 	%f2, [_Z21update_weights_kernelPfS_S_S_iifi_param_6];
	ld.param.u32 	%r4, [_Z21update_weights_kernelPfS_S_S_iifi_param_7];
	mov.u32 	%r6, %ctaid.x;
	mov.u32 	%r7, %ntid.x;
	mov.u32 	%r8, %tid.x;
	mad.lo.s32 	%r1, %r6, %r7, %r8;
	mul.lo.s32 	%r9, %r5, %r3;
	setp.ge.s32 	%p1, %r1, %r9;
	@%p1 bra 	$L__BB4_3;
	cvta.to.global.u64 	%rd5, %rd3;
	cvta.to.global.u64 	%rd6, %rd1;
	div.s32 	%r2, %r1, %r3;
	mul.wide.s32 	%rd7, %r1, 4;
	add.s64 	%rd8, %rd5, %rd7;
	ld.global.f32 	%f3, [%rd8];
	mul.f32 	%f4, %f2, %f3;
	cvt.rn.f32.s32 	%f1, %r4;
	div.rn.f32 	%f5, %f4, %f1;
	add.s64 	%rd9, %rd6, %rd7;
	ld.global.f32 	%f6, [%rd9];
	sub.f32 	%f7, %f6, %f5;
	st.global.f32 	[%rd9], %f7;
	mov.b32 	%r10, 0;
	st.global.u32 	[%rd8], %r10;
	mul.lo.s32 	%r11, %r2, %r3;
	sub.s32 	%r12, %r1, %r11;
	setp.ne.s32 	%p2, %r12, 0;
	@%p2 bra 	$L__BB4_3;
	cvta.to.global.u64 	%rd10, %rd4;
	mul.wide.s32 	%rd11, %r2, 4;
	add.s64 	%rd12, %rd10, %rd11;
	ld.global.f32 	%f8, [%rd12];
	mul.f32 	%f9, %f2, %f8;
	div.rn.f32 	%f10, %f9, %f1;
	cvta.to.global.u64 	%rd13, %rd2;
	add.s64 	%rd14, %rd13, %rd11;
	ld.global.f32 	%f11, [%rd14];
	sub.f32 	%f12, %f11, %f10;
	st.global.f32 	[%rd14], %f12;
	mov.b32 	%r13, 0;
	st.global.u32 	[%rd12], %r13;
$L__BB4_3:
	ret;

}


// ===== COMPILED SASS (sm_100) =====

	.target	sm_100

	.elftype	@"ET_EXEC"


//--------------------- .note.nv.tkinfo           --------------------------
	.section	.note.nv.tkinfo,"",@"SHT_NOTE"
	.sectionflags	@"SHF_NOTE_NV_TKINFO"
	.tkinfo
        /*0018*/ 	.word	0x00000002
        /*0030*/ 	.string	""
        /*0030*/ 	.string	"ptxas"
        /*0030*/ 	.string	"Cuda compilation tools, release 13.0, V13.0.88"
        /*0030*/ 	.string	"Build cuda_13.0.r13.0/compiler.36424714_0"
        /*0030*/ 	.string	"-arch sm_100 -m 64 "



//--------------------- .note.nv.cuinfo           --------------------------
	.section	.note.nv.cuinfo,"",@"SHT_NOTE"
	.sectionflags	@"SHF_NOTE_NV_CUINFO"
        /*0018*/ 	.short	0x0002
        /*001a*/ 	.short	0x0064
        /*001c*/ 	.short	0x0082
	.zero		2


//--------------------- .nv.info                  --------------------------
	.section	.nv.info,"",@"SHT_CUDA_INFO"
	.align	4


	//----- nvinfo : EIATTR_REGCOUNT
	.align		4
        /*0000*/ 	.byte	0x04, 0x2f
        /*0002*/ 	.short	(.L_10 - .L_9)
	.align		4
.L_9:
        /*0004*/ 	.word	index@(_Z14forward_kernelPfS_S_S_iii)
        /*0008*/ 	.word	0x00000020


	//----- nvinfo : EIATTR_FRAME_SIZE
	.align		4
.L_10:
        /*000c*/ 	.byte	0x04, 0x11
        /*000e*/ 	.short	(.L_12 - .L_11)
	.align		4
.L_11:
        /*0010*/ 	.word	index@(_Z14forward_kernelPfS_S_S_iii)
        /*0014*/ 	.word	0x00000000


	//----- nvinfo : EIATTR_REGCOUNT
	.align		4
.L_12:
        /*0018*/ 	.byte	0x04, 0x2f
        /*001a*/ 	.short	(.L_14 - .L_13)
	.align		4
.L_13:
        /*001c*/ 	.word	index@(_Z14softmax_kernelPfS_ii)
        /*0020*/ 	.word	0x0000001c


	//----- nvinfo : EIATTR_FRAME_SIZE
	.align		4
.L_14:
        /*0024*/ 	.byte	0x04, 0x11
        /*0026*/ 	.short	(.L_16 - .L_15)
	.align		4
.L_15:
        /*0028*/ 	.word	index@($__internal_1_$__cuda_sm3x_div_rn_noftz_f32_slowpath)
        /*002c*/ 	.word	0x00000000


	//----- nvinfo : EIATTR_FRAME_SIZE
	.align		4
.L_16:
        /*0030*/ 	.byte	0x04, 0x11
        /*0032*/ 	.short	(.L_18 - .L_17)
	.align		4
.L_17:
        /*0034*/ 	.word	index@(_Z14softmax_kernelPfS_ii)
        /*0038*/ 	.word	0x00000000


	//----- nvinfo : EIATTR_REGCOUNT
	.align		4
.L_18:
        /*003c*/ 	.byte	0x04, 0x2f
        /*003e*/ 	.short	(.L_20 - .L_19)
	.align		4
.L_19:
        /*0040*/ 	.word	index@(_Z33softmax_cross_entropy_grad_kernelPfPiS_ii)
        /*0044*/ 	.word	0x0000000e


	//----- nvinfo : EIATTR_FRAME_SIZE
	.align		4
.L_20:
        /*0048*/ 	.byte	0x04, 0x11
        /*004a*/ 	.short	(.L_22 - .L_21)
	.align		4
.L_21:
        /*004c*/ 	.word	index@(_Z33softmax_cross_entropy_grad_kernelPfPiS_ii)
        /*0050*/ 	.word	0x00000000


	//----- nvinfo : EIATTR_REGCOUNT
	.align		4
.L_22:
        /*0054*/ 	.byte	0x04, 0x2f
        /*0056*/ 	.short	(.L_24 - .L_23)
	.align		4
.L_23:
        /*0058*/ 	.word	index@(_Z15backward_kernelPfS_S_S_S_S_S_S_iiif)
        /*005c*/ 	.word	0x0000001a


	//----- nvinfo : EIATTR_FRAME_SIZE
	.align		4
.L_24:
        /*0060*/ 	.byte	0x04, 0x11
        /*0062*/ 	.short	(.L_26 - .L_25)
	.align		4
.L_25:
        /*0064*/ 	.word	index@(_Z15backward_kernelPfS_S_S_S_S_S_S_iiif)
        /*0068*/ 	.word	0x00000000


	//----- nvinfo : EIATTR_REGCOUNT
	.align		4
.L_26:
        /*006c*/ 	.byte	0x04, 0x2f
        /*006e*/ 	.short	(.L_28 - .L_27)
	.align		4
.L_27:
        /*0070*/ 	.word	index@(_Z21update_weights_kernelPfS_S_S_iifi)
        /*0074*/ 	.word	0x00000014


	//----- nvinfo : EIATTR_FRAME_SIZE
	.align		4
.L_28:
        /*0078*/ 	.byte	0x04, 0x11
        /*007a*/ 	.short	(.L_30 - .L_29)
	.align		4
.L_29:
        /*007c*/ 	.word	index@($__internal_0_$__cuda_sm3x_div_rn_noftz_f32_slowpath)
        /*0080*/ 	.word	0x00000000


	//----- nvinfo : EIATTR_FRAME_SIZE
	.align		4
.L_30:
        /*0084*/ 	.byte	0x04, 0x11
        /*0086*/ 	.short	(.L_32 - .L_31)
	.align		4
.L_31:
        /*0088*/ 	.word	index@(_Z21update_weights_kernelPfS_S_S_iifi)
        /*008c*/ 	.word	0x00000000


	//----- nvinfo : EIATTR_MIN_STACK_SIZE
	.align		4
.L_32:
        /*0090*/ 	.byte	0x04, 0x12
        /*0092*/ 	.short	(.L_34 - .L_33)
	.align		4
.L_33:
        /*0094*/ 	.word	index@(_Z21update_weights_kernelPfS_S_S_iifi)
        /*0098*/ 	.word	0x00000000


	//----- nvinfo : EIATTR_MIN_STACK_SIZE
	.align		4
.L_34:
        /*009c*/ 	.byte	0x04, 0x12
        /*009e*/ 	.short	(.L_36 - .L_35)
	.align		4
.L_35:
        /*00a0*/ 	.word	index@(_Z15backward_kernelPfS_S_S_S_S_S_S_iiif)
        /*00a4*/ 	.word	0x00000000


	//----- nvinfo : EIATTR_MIN_STACK_SIZE
	.align		4
.L_36:
        /*00a8*/ 	.byte	0x04, 0x12
        /*00aa*/ 	.short	(.L_38 - .L_37)
	.align		4
.L_37:
        /*00ac*/ 	.word	index@(_Z33softmax_cross_entropy_grad_kernelPfPiS_ii)
        /*00b0*/ 	.word	0x00000000


	//----- nvinfo : EIATTR_MIN_STACK_SIZE
	.align		4
.L_38:
        /*00b4*/ 	.byte	0x04, 0x12
        /*00b6*/ 	.short	(.L_40 - .L_39)
	.align		4
.L_39:
        /*00b8*/ 	.word	index@(_Z14softmax_kernelPfS_ii)
        /*00bc*/ 	.word	0x00000000


	//----- nvinfo : EIATTR_MIN_STACK_SIZE
	.align		4
.L_40:
        /*00c0*/ 	.byte	0x04, 0x12
        /*00c2*/ 	.short	(.L_42 - .L_41)
	.align		4
.L_41:
        /*00c4*/ 	.word	index@(_Z14forward_kernelPfS_S_S_iii)
        /*00c8*/ 	.word	0x00000000
.L_42:


//--------------------- .nv.compat                --------------------------
	.section	.nv.compat,"",@"SHT_CUDA_COMPAT_INFO"
	.align	4
        /*0000*/ 	.byte	0x02, 0x09, 0x00, 0x00, 0x02, 0x02, 0x01, 0x00, 0x02, 0x05, 0x05, 0x00, 0x03, 0x07, 0x01, 0x01
        /*0010*/ 	.byte	0x02, 0x03, 0x00, 0x00, 0x02, 0x06, 0x01, 0x00, 0x04, 0x0b, 0x08, 0x00, 0x01, 0x00, 0x00, 0x00
        /*0020*/ 	.byte	0x00, 0x00, 0x00, 0x00


//--------------------- .nv.info._Z21update_weights_kernelPfS_S_S_iifi --------------------------
	.section	.nv.info._Z21update_weights_kernelPfS_S_S_iifi,"",@"SHT_CUDA_INFO"
	.sectionflags	@""
	.align	4


	//----- nvinfo : EIATTR_CUDA_API_VERSION
	.align		4
        /*0000*/ 	.byte	0x04, 0x37
        /*0002*/ 	.short	(.L_44 - .L_43)
.L_43:
        /*0004*/ 	.word	0x00000082


	//----- nvinfo : EIATTR_KPARAM_INFO
	.align		4
.L_44:
        /*0008*/ 	.byte	0x04, 0x17
        /*000a*/ 	.short	(.L_46 - .L_45)
.L_45:
        /*000c*/ 	.word	0x00000000
        /*0010*/ 	.short	0x0007
        /*0012*/ 	.short	0x002c
        /*0014*/ 	.byte	0x00, 0xf0, 0x11, 0x00


	//----- nvinfo : EIATTR_KPARAM_INFO
	.align		4
.L_46:
        /*0018*/ 	.byte	0x04, 0x17
        /*001a*/ 	.short	(.L_48 - .L_47)
.L_47:
        /*001c*/ 	.word	0x00000000
        /*0020*/ 	.short	0x0006
        /*0022*/ 	.short	0x0028
        /*0024*/ 	.byte	0x00, 0xf0, 0x11, 0x00


	//----- nvinfo : EIATTR_KPARAM_INFO
	.align		4
.L_48:
        /*0028*/ 	.byte	0x04, 0x17
        /*002a*/ 	.short	(.L_50 - .L_49)
.L_49:
        /*002c*/ 	.word	0x00000000
        /*0030*/ 	.short	0x0005
        /*0032*/ 	.short	0x0024
        /*0034*/ 	.byte	0x00, 0xf0, 0x11, 0x00


	//----- nvinfo : EIATTR_KPARAM_INFO
	.align		4
.L_50:
        /*0038*/ 	.byte	0x04, 0x17
        /*003a*/ 	.short	(.L_52 - .L_51)
.L_51:
        /*003c*/ 	.word	0x00000000
        /*0040*/ 	.short	0x0004
        /*0042*/ 	.short	0x0020
        /*0044*/ 	.byte	0x00, 0xf0, 0x11, 0x00


	//----- nvinfo : EIATTR_KPARAM_INFO
	.align		4
.L_52:
        /*0048*/ 	.byte	0x04, 0x17
        /*004a*/ 	.short	(.L_54 - .L_53)
.L_53:
        /*004c*/ 	.word	0x00000000
        /*0050*/ 	.short	0x0003
        /*0052*/ 	.short	0x0018
        /*0054*/ 	.byte	0x00, 0xf5, 0x21, 0x00


	//----- nvinfo : EIATTR_KPARAM_INFO
	.align		4
.L_54:
        /*0058*/ 	.byte	0x04, 0x17
        /*005a*/ 	.short	(.L_56 - .L_55)
.L_55:
        /*005c*/ 	.word	0x00000000
        /*0060*/ 	.short	0x0002
        /*0062*/ 	.short	0x0010
        /*0064*/ 	.byte	0x00, 0xf5, 0x21, 0x00


	//----- nvinfo : EIATTR_KPARAM_INFO
	.align		4
.L_56:
        /*0068*/ 	.byte	0x04, 0x17
        /*006a*/ 	.short	(.L_58 - .L_57)
.L_57:
        /*006c*/ 	.word	0x00000000
        /*0070*/ 	.short	0x0001
        /*0072*/ 	.short	0x0008
        /*0074*/ 	.byte	0x00, 0xf5, 0x21, 0x00


	//----- nvinfo : EIATTR_KPARAM_INFO
	.align		4
.L_58:
        /*0078*/ 	.byte	0x04, 0x17
        /*007a*/ 	.short	(.L_60 - .L_59)
.L_59:
        /*007c*/ 	.word	0x00000000
        /*0080*/ 	.short	0x0000
        /*0082*/ 	.short	0x0000
        /*0084*/ 	.byte	0x00, 0xf5, 0x21, 0x00


	//----- nvinfo : EIATTR_SPARSE_MMA_MASK
	.align		4
.L_60:
        /*0088*/ 	.byte	0x03, 0x50
        /*008a*/ 	.short	0x0000


	//----- nvinfo : EIATTR_MAXREG_COUNT
	.align		4
        /*008c*/ 	.byte	0x03, 0x1b
        /*008e*/ 	.short	0x00ff


	//----- nvinfo : EIATTR_MERCURY_ISA_VERSION
	.align		4
        /*0090*/ 	.byte	0x03, 0x5f
        /*0092*/ 	.short	0x0101


	//----- nvinfo : EIATTR_VRC_CTA_INIT_COUNT
	.align		4
        /*0094*/ 	.byte	0x02, 0x4a
	.zero		1
	.zero		1


	//----- nvinfo : EIATTR_EXIT_INSTR_OFFSETS
	.align		4
        /*0098*/ 	.byte	0x04, 0x1c
        /*009a*/ 	.short	(.L_62 - .L_61)


	//   ....[0]....
.L_61:
        /*009c*/ 	.word	0x00000080


	//   ....[1]....
        /*00a0*/ 	.word	0x000003e0


	//   ....[2]....
        /*00a4*/ 	.word	0x00000570


	//----- nvinfo : EIATTR_CRS_STACK_SIZE
	.align		4
.L_62:
        /*00a8*/ 	.byte	0x04, 0x1e
        /*00aa*/ 	.short	(.L_64 - .L_63)
.L_63:
        /*00ac*/ 	.word	0x00000000


	//----- nvinfo : EIATTR_CBANK_PARAM_SIZE
	.align		4
.L_64:
        /*00b0*/ 	.byte	0x03, 0x19
        /*00b2*/ 	.short	0x0030


	//----- nvinfo : EIATTR_PARAM_CBANK
	.align		4
        /*00b4*/ 	.byte	0x04, 0x0a
        /*00b6*/ 	.short	(.L_66 - .L_65)
	.align		4
.L_65:
        /*00b8*/ 	.word	index@(.nv.constant0._Z21update_weights_kernelPfS_S_S_iifi)
        /*00bc*/ 	.short	0x0380
        /*00be*/ 	.short	0x0030


	//----- nvinfo : EIATTR_SW_WAR
	.align		4
.L_66:
        /*00c0*/ 	.byte	0x04, 0x36
        /*00c2*/ 	.short	(.L_68 - .L_67)
.L_67:
        /*00c4*/ 	.word	0x00000008
.L_68:


//--------------------- .nv.info._Z15backward_kernelPfS_S_S_S_S_S_S_iiif --------------------------
	.section	.nv.info._Z15backward_kernelPfS_S_S_S_S_S_S_iiif,"",@"SHT_CUDA_INFO"
	.sectionflags	@""
	.align	4


	//----- nvinfo : EIATTR_CUDA_API_VERSION
	.align		4
        /*0000*/ 	.byte	0x04, 0x37
        /*0002*/ 	.short	(.L_70 - .L_69)
.L_69:
        /*0004*/ 	.word	0x00000082


	//----- nvinfo : EIATTR_KPARAM_INFO
	.align		4
.L_70:
        /*0008*/ 	.byte	0x04, 0x17
        /*000a*/ 	.short	(.L_72 - .L_71)
.L_71:
        /*000c*/ 	.word	0x00000000
        /*0010*/ 	.short	0x000b
        /*0012*/ 	.short	0x004c
        /*0014*/ 	.byte	0x00, 0xf0, 0x11, 0x00


	//----- nvinfo : EIATTR_KPARAM_INFO
	.align		4
.L_72:
        /*0018*/ 	.byte	0x04, 0x17
        /*001a*/ 	.short	(.L_74 - .L_73)
.L_73:
        /*001c*/ 	.word	0x00000000
        /*0020*/ 	.short	0x000a
        /*0022*/ 	.short	0x0048
        /*0024*/ 	.byte	0x00, 0xf0, 0x11, 0x00


	//----- nvinfo : EIATTR_KPARAM_INFO
	.align		4
.L_74:
        /*0028*/ 	.byte	0x04, 0x17
        /*002a*/ 	.short	(.L_76 - .L_75)
.L_75:
        /*002c*/ 	.word	0x00000000
        /*0030*/ 	.short	0x0009
        /*0032*/ 	.short	0x0044
        /*0034*/ 	.byte	0x00, 0xf0, 0x11, 0x00


	//----- nvinfo : EIATTR_KPARAM_INFO
	.align		4
.L_76:
        /*0038*/ 	.byte	0x04, 0x17
        /*003a*/ 	.short	(.L_78 - .L_77)
.L_77:
        /*003c*/ 	.word	0x00000000
        /*0040*/ 	.short	0x0008
        /*0042*/ 	.short	0x0040
        /*0044*/ 	.byte	0x00, 0xf0, 0x11, 0x00


	//----- nvinfo : EIATTR_KPARAM_INFO
	.align		4
.L_78:
        /*0048*/ 	.byte	0x04, 0x17
        /*004a*/ 	.short	(.L_80 - .L_79)
.L_79:
        /*004c*/ 	.word	0x00000000
        /*0050*/ 	.short	0x0007
        /*0052*/ 	.short	0x0038
        /*0054*/ 	.byte	0x00, 0xf5, 0x21, 0x00


	//----- nvinfo : EIATTR_KPARAM_INFO
	.align		4
.L_80:
        /*0058*/ 	.byte	0x04, 0x17
        /*005a*/ 	.short	(.L_82 - .L_81)
.L_81:
        /*005c*/ 	.word	0x00000000
        /*0060*/ 	.short	0x0006
        /*0062*/ 	.short	0x0030
        /*0064*/ 	.byte	0x00, 0xf5, 0x21, 0x00


	//----- nvinfo : EIATTR_KPARAM_INFO
	.align		4
.L_82:
        /*0068*/ 	.byte	0x04, 0x17
        /*006a*/ 	.short	(.L_84 - .L_83)
.L_83:
        /*006c*/ 	.word	0x00000000
        /*0070*/ 	.short	0x0005
        /*0072*/ 	.short	0x0028
        /*0074*/ 	.byte	0x00, 0xf5, 0x21, 0x00


	//----- nvinfo : EIATTR_KPARAM_INFO
	.align		4
.L_84:
        /*0078*/ 	.byte	0x04, 0x17
        /*007a*/ 	.short	(.L_86 - .L_85)
.L_85:
        /*007c*/ 	.word	0x00000000
        /*0080*/ 	.short	0x0004
        /*0082*/ 	.short	0x0020
        /*0084*/ 	.byte	0x00, 0xf5, 0x21, 0x00


	//----- nvinfo : EIATTR_KPARAM_INFO
	.align		4
.L_86:
        /*0088*/ 	.byte	0x04, 0x17
        /*008a*/ 	.short	(.L_88 - .L_87)
.L_87:
        /*008c*/ 	.word	0x00000000
        /*0090*/ 	.short	0x0003
        /*0092*/ 	.short	0x0018
        /*0094*/ 	.byte	0x00, 0xf5, 0x21, 0x00


	//----- nvinfo : EIATTR_KPARAM_INFO
	.align		4
.L_88:
        /*0098*/ 	.byte	0x04, 0x17
        /*009a*/ 	.short	(.L_90 - .L_89)
.L_89:
        /*009c*/ 	.word	0x00000000
        /*00a0*/ 	.short	0x0002
        /*00a2*/ 	.short	0x0010
        /*00a4*/ 	.byte	0x00, 0xf5, 0x21, 0x00


	//----- nvinfo : EIATTR_KPARAM_INFO
	.align		4
.L_90:
        /*00a8*/ 	.byte	0x04, 0x17
        /*00aa*/ 	.short	(.L_92 - .L_91)
.L_91:
        /*00ac*/ 	.word	0x00000000
        /*00b0*/ 	.short	0x0001
        /*00b2*/ 	.short	0x0008
        /*00b4*/ 	.byte	0x00, 0xf5, 0x21, 0x00


	//----- nvinfo : EIATTR_KPARAM_INFO
	.align		4
.L_92:
        /*00b8*/ 	.byte	0x04, 0x17
        /*00ba*/ 	.short	(.L_94 - .L_93)
.L_93:
        /*00bc*/ 	.word	0x00000000
        /*00c0*/ 	.short	0x0000
        /*00c2*/ 	.short	0x0000
        /*00c4*/ 	.byte	0x00, 0xf5, 0x21, 0x00


	//----- nvinfo : EIATTR_SPARSE_MMA_MASK
	.align		4
.L_94:
        /*00c8*/ 	.byte	0x03, 0x50
        /*00ca*/ 	.short	0x0000


	//----- nvinfo : EIATTR_MAXREG_COUNT
	.align		4
        /*00cc*/ 	.byte	0x03, 0x1b
        /*00ce*/ 	.short	0x00ff


	//----- nvinfo : EIATTR_MERCURY_ISA_VERSION
	.align		4
        /*00d0*/ 	.byte	0x03, 0x5f
        /*00d2*/ 	.short	0x0101


	//----- nvinfo : EIATTR_VRC_CTA_INIT_COUNT
	.align		4
        /*00d4*/ 	.byte	0x02, 0x4a
	.zero		1
	.zero		1


	//----- nvinfo : EIATTR_EXIT_INSTR_OFFSETS
	.align		4
        /*00d8*/ 	.byte	0x04, 0x1c
        /*00da*/ 	.short	(.L_96 - .L_95)


	//   ....[0]....
.L_95:
        /*00dc*/ 	.word	0x00000070


	//   ....[1]....
        /*00e0*/ 	.word	0x000000e0


	//   ....[2]....
        /*00e4*/ 	.word	0x00000e20


	//   ....[3]....
        /*00e8*/ 	.word	0x000012a0


	//   ....[4]....
        /*00ec*/ 	.word	0x000014f0


	//   ....[5]....
        /*00f0*/ 	.word	0x00001660


	//   ....[6]....
        /*00f4*/ 	.word	0x00001710


	//----- nvinfo : EIATTR_CBANK_PARAM_SIZE
	.align		4
.L_96:
        /*00f8*/ 	.byte	0x03, 0x19
        /*00fa*/ 	.short	0x0050


	//----- nvinfo : EIATTR_PARAM_CBANK
	.align		4
        /*00fc*/ 	.byte	0x04, 0x0a
        /*00fe*/ 	.short	(.L_98 - .L_97)
	.align		4
.L_97:
        /*0100*/ 	.word	index@(.nv.constant0._Z15backward_kernelPfS_S_S_S_S_S_S_iiif)
        /*0104*/ 	.short	0x0380
        /*0106*/ 	.short	0x0050


	//----- nvinfo : EIATTR_SW_WAR
	.align		4
.L_98:
        /*0108*/ 	.byte	0x04, 0x36
        /*010a*/ 	.short	(.L_100 - .L_99)
.L_99:
        /*010c*/ 	.word	0x00000008
.L_100:


//--------------------- .nv.info._Z33softmax_cross_entropy_grad_kernelPfPiS_ii --------------------------
	.section	.nv.info._Z33softmax_cross_entropy_grad_kernelPfPiS_ii,"",@"SHT_CUDA_INFO"
	.sectionflags	@""
	.align	4


	//----- nvinfo : EIATTR_CUDA_API_VERSION
	.align		4
        /*0000*/ 	.byte	0x04, 0x37
        /*0002*/ 	.short	(.L_102 - .L_101)
.L_101:
        /*0004*/ 	.word	0x00000082


	//----- nvinfo : EIATTR_KPARAM_INFO
	.align		4
.L_102:
        /*0008*/ 	.byte	0x04, 0x17
        /*000a*/ 	.short	(.L_104 - .L_103)
.L_103:
        /*000c*/ 	.word	0x00000000
        /*0010*/ 	.short	0x0004
        /*0012*/ 	.short	0x001c
        /*0014*/ 	.byte	0x00, 0xf0, 0x11, 0x00


	//----- nvinfo : EIATTR_KPARAM_INFO
	.align		4
.L_104:
        /*0018*/ 	.byte	0x04, 0x17
        /*001a*/ 	.short	(.L_106 - .L_105)
.L_105:
        /*001c*/ 	.word	0x00000000
        /*0020*/ 	.short	0x0003
        /*0022*/ 	.short	0x0018
        /*0024*/ 	.byte	0x00, 0xf0, 0x11, 0x00


	//----- nvinfo : EIATTR_KPARAM_INFO
	.align		4
.L_106:
        /*0028*/ 	.byte	0x04, 0x17
        /*002a*/ 	.short	(.L_108 - .L_107)
.L_107:
        /*002c*/ 	.word	0x00000000
        /*0030*/ 	.short	0x0002
        /*0032*/ 	.short	0x0010
        /*0034*/ 	.byte	0x00, 0xf5, 0x21, 0x00


	//----- nvinfo : EIATTR_KPARAM_INFO
	.align		4
.L_108:
        /*0038*/ 	.byte	0x04, 0x17
        /*003a*/ 	.short	(.L_110 - .L_109)
.L_109:
        /*003c*/ 	.word	0x00000000
        /*0040*/ 	.short	0x0001
        /*0042*/ 	.short	0x0008
        /*0044*/ 	.byte	0x00, 0xf5, 0x21, 0x00


	//----- nvinfo : EIATTR_KPARAM_INFO
	.align		4
.L_110:
        /*0048*/ 	.byte	0x04, 0x17
        /*004a*/ 	.short	(.L_112 - .L_111)
.L_111:
        /*004c*/ 	.word	0x00000000
        /*0050*/ 	.short	0x0000
        /*0052*/ 	.short	0x0000
        /*0054*/ 	.byte	0x00, 0xf5, 0x21, 0x00


	//----- nvinfo : EIATTR_SPARSE_MMA_MASK
	.align		4
.L_112:
        /*0058*/ 	.byte	0x03, 0x50
        /*005a*/ 	.short	0x0000


	//----- nvinfo : EIATTR_MAXREG_COUNT
	.align		4
        /*005c*/ 	.byte	0x03, 0x1b
        /*005e*/ 	.short	0x00ff


	//----- nvinfo : EIATTR_MERCURY_ISA_VERSION
	.align		4
        /*0060*/ 	.byte	0x03, 0x5f
        /*0062*/ 	.short	0x0101


	//----- nvinfo : EIATTR_VRC_CTA_INIT_COUNT
	.align		4
        /*0064*/ 	.byte	0x02, 0x4a
	.zero		1
	.zero		1


	//----- nvinfo : EIATTR_EXIT_INSTR_OFFSETS
	.align		4
        /*0068*/ 	.byte	0x04, 0x1c
        /*006a*/ 	.short	(.L_114 - .L_113)


	//   ....[0]....
.L_113:
        /*006c*/ 	.word	0x00000080


	//   ....[1]....
        /*0070*/ 	.word	0x00000300


	//----- nvinfo : EIATTR_CBANK_PARAM_SIZE
	.align		4
.L_114:
        /*0074*/ 	.byte	0x03, 0x19
        /*0076*/ 	.short	0x0020


	//----- nvinfo : EIATTR_PARAM_CBANK
	.align		4
        /*0078*/ 	.byte	0x04, 0x0a
        /*007a*/ 	.short	(.L_116 - .L_115)
	.align		4
.L_115:
        /*007c*/ 	.word	index@(.nv.constant0._Z33softmax_cross_entropy_grad_kernelPfPiS_ii)
        /*0080*/ 	.short	0x0380
        /*0082*/ 	.short	0x0020


	//----- nvinfo : EIATTR_SW_WAR
	.align		4
.L_116:
        /*0084*/ 	.byte	0x04, 0x36
        /*0086*/ 	.short	(.L_118 - .L_117)
.L_117:
        /*0088*/ 	.word	0x00000008
.L_118:


//--------------------- .nv.info._Z14softmax_kernelPfS_ii --------------------------
	.section	.nv.info._Z14softmax_kernelPfS_ii,"",@"SHT_CUDA_INFO"
	.sectionflags	@""
	.align	4


	//----- nvinfo : EIATTR_CUDA_API_VERSION
	.align		4
        /*0000*/ 	.byte	0x04, 0x37
        /*0002*/ 	.short	(.L_120 - .L_119)
.L_119:
        /*0004*/ 	.word	0x00000082


	//----- nvinfo : EIATTR_KPARAM_INFO
	.align		4
.L_120:
        /*0008*/ 	.byte	0x04, 0x17
        /*000a*/ 	.short	(.L_122 - .L_121)
.L_121:
        /*000c*/ 	.word	0x00000000
        /*0010*/ 	.short	0x0003
        /*0012*/ 	.short	0x0014
        /*0014*/ 	.byte	0x00, 0xf0, 0x11, 0x00


	//----- nvinfo : EIATTR_KPARAM_INFO
	.align		4
.L_122:
        /*0018*/ 	.byte	0x04, 0x17
        /*001a*/ 	.short	(.L_124 - .L_123)
.L_123:
        /*001c*/ 	.word	0x00000000
        /*0020*/ 	.short	0x0002
        /*0022*/ 	.short	0x0010
        /*0024*/ 	.byte	0x00, 0xf0, 0x11, 0x00


	//----- nvinfo : EIATTR_KPARAM_INFO
	.align		4
.L_124:
        /*0028*/ 	.byte	0x04, 0x17
        /*002a*/ 	.short	(.L_126 - .L_125)
.L_125:
        /*002c*/ 	.word	0x00000000
        /*0030*/ 	.short	0x0001
        /*0032*/ 	.short	0x0008
        /*0034*/ 	.byte	0x00, 0xf5, 0x21, 0x00


	//----- nvinfo : EIATTR_KPARAM_INFO
	.align		4
.L_126:
        /*0038*/ 	.byte	0x04, 0x17
        /*003a*/ 	.short	(.L_128 - .L_127)
.L_127:
        /*003c*/ 	.word	0x00000000
        /*0040*/ 	.short	0x0000
        /*0042*/ 	.short	0x0000
        /*0044*/ 	.byte	0x00, 0xf5, 0x21, 0x00


	//----- nvinfo : EIATTR_SPARSE_MMA_MASK
	.align		4
.L_128:
        /*0048*/ 	.byte	0x03, 0x50
        /*004a*/ 	.short	0x0000


	//----- nvinfo : EIATTR_MAXREG_COUNT
	.align		4
        /*004c*/ 	.byte	0x03, 0x1b
        /*004e*/ 	.short	0x00ff


	//----- nvinfo : EIATTR_MERCURY_ISA_VERSION
	.align		4
        /*0050*/ 	.byte	0x03, 0x5f
        /*0052*/ 	.short	0x0101


	//----- nvinfo : EIATTR_VRC_CTA_INIT_COUNT
	.align		4
        /*0054*/ 	.byte	0x02, 0x4a
	.zero		1
	.zero		1


	//----- nvinfo : EIATTR_EXIT_INSTR_OFFSETS
	.align		4
        /*0058*/ 	.byte	0x04, 0x1c
        /*005a*/ 	.short	(.L_130 - .L_129)


	//   ....[0]....
.L_129:
        /*005c*/ 	.word	0x00000070


	//   ....[1]....
        /*0060*/ 	.word	0x00001630


	//   ....[2]....
        /*0064*/ 	.word	0x000026e0


	//   ....[3]....
        /*0068*/ 	.word	0x00002f40


	//   ....[4]....
        /*006c*/ 	.word	0x000033c0


	//   ....[5]....
        /*0070*/ 	.word	0x00003540


	//----- nvinfo : EIATTR_CRS_STACK_SIZE
	.align		4
.L_130:
        /*0074*/ 	.byte	0x04, 0x1e
        /*0076*/ 	.short	(.L_132 - .L_131)
.L_131:
        /*0078*/ 	.word	0x00000000


	//----- nvinfo : EIATTR_CBANK_PARAM_SIZE
	.align		4
.L_132:
        /*007c*/ 	.byte	0x03, 0x19
        /*007e*/ 	.short	0x0018


	//----- nvinfo : EIATTR_PARAM_CBANK
	.align		4
        /*0080*/ 	.byte	0x04, 0x0a
        /*0082*/ 	.short	(.L_134 - .L_133)
	.align		4
.L_133:
        /*0084*/ 	.word	index@(.nv.constant0._Z14softmax_kernelPfS_ii)
        /*0088*/ 	.short	0x0380
        /*008a*/ 	.short	0x0018


	//----- nvinfo : EIATTR_SW_WAR
	.align		4
.L_134:
        /*008c*/ 	.byte	0x04, 0x36
        /*008e*/ 	.short	(.L_136 - .L_135)
.L_135:
        /*0090*/ 	.word	0x00000008
.L_136:


//--------------------- .nv.info._Z14forward_kernelPfS_S_S_iii --------------------------
	.section	.nv.info._Z14forward_kernelPfS_S_S_iii,"",@"SHT_CUDA_INFO"
	.sectionflags	@""
	.align	4


	//----- nvinfo : EIATTR_CUDA_API_VERSION
	.align		4
        /*0000*/ 	.byte	0x04, 0x37
        /*0002*/ 	.short	(.L_138 - .L_137)
.L_137:
        /*0004*/ 	.word	0x00000082


	//----- nvinfo : EIATTR_KPARAM_INFO
	.align		4
.L_138:
        /*0008*/ 	.byte	0x04, 0x17
        /*000a*/ 	.short	(.L_140 - .L_139)
.L_139:
        /*000c*/ 	.word	0x00000000
        /*0010*/ 	.short	0x0006
        /*0012*/ 	.short	0x0028
        /*0014*/ 	.byte	0x00, 0xf0, 0x11, 0x00


	//----- nvinfo : EIATTR_KPARAM_INFO
	.align		4
.L_140:
        /*0018*/ 	.byte	0x04, 0x17
        /*001a*/ 	.short	(.L_142 - .L_141)
.L_141:
        /*001c*/ 	.word	0x00000000
        /*0020*/ 	.short	0x0005
        /*0022*/ 	.short	0x0024
        /*0024*/ 	.byte	0x00, 0xf0, 0x11, 0x00


	//----- nvinfo : EIATTR_KPARAM_INFO
	.align		4
.L_142:
        /*0028*/ 	.byte	0x04, 0x17
        /*002a*/ 	.short	(.L_144 - .L_143)
.L_143:
        /*002c*/ 	.word	0x00000000
        /*0030*/ 	.short	0x0004
        /*0032*/ 	.short	0x0020
        /*0034*/ 	.byte	0x00, 0xf0, 0x11, 0x00


	//----- nvinfo : EIATTR_KPARAM_INFO
	.align		4
.L_144:
        /*0038*/ 	.byte	0x04, 0x17
        /*003a*/ 	.short	(.L_146 - .L_145)
.L_145:
        /*003c*/ 	.word	0x00000000
        /*0040*/ 	.short	0x0003
        /*0042*/ 	.short	0x0018
        /*0044*/ 	.byte	0x00, 0xf5, 0x21, 0x00


	//----- nvinfo : EIATTR_KPARAM_INFO
	.align		4
.L_146:
        /*0048*/ 	.byte	0x04, 0x17
        /*004a*/ 	.short	(.L_148 - .L_147)
.L_147:
        /*004c*/ 	.word	0x00000000
        /*0050*/ 	.short	0x0002
        /*0052*/ 	.short	0x0010
        /*0054*/ 	.byte	0x00, 0xf5, 0x21, 0x00


	//----- nvinfo : EIATTR_KPARAM_INFO
	.align		4
.L_148:
        /*0058*/ 	.byte	0x04, 0x17
        /*005a*/ 	.short	(.L_150 - .L_149)
.L_149:
        /*005c*/ 	.word	0x00000000
        /*0060*/ 	.short	0x0001
        /*0062*/ 	.short	0x0008
        /*0064*/ 	.byte	0x00, 0xf5, 0x21, 0x00


	//----- nvinfo : EIATTR_KPARAM_INFO
	.align		4
.L_150:
        /*0068*/ 	.byte	0x04, 0x17
        /*006a*/ 	.short	(.L_152 - .L_151)
.L_151:
        /*006c*/ 	.word	0x00000000
        /*0070*/ 	.short	0x0000
        /*0072*/ 	.short	0x0000
        /*0074*/ 	.byte	0x00, 0xf5, 0x21, 0x00


	//----- nvinfo : EIATTR_SPARSE_MMA_MASK
	.align		4
.L_152:
        /*0078*/ 	.byte	0x03, 0x50
        /*007a*/ 	.short	0x0000


	//----- nvinfo : EIATTR_MAXREG_COUNT
	.align		4
        /*007c*/ 	.byte	0x03, 0x1b
        /*007e*/ 	.short	0x00ff


	//----- nvinfo : EIATTR_MERCURY_ISA_VERSION
	.align		4
        /*0080*/ 	.byte	0x03, 0x5f
        /*0082*/ 	.short	0x0101


	//----- nvinfo : EIATTR_VRC_CTA_INIT_COUNT
	.align		4
        /*0084*/ 	.byte	0x02, 0x4a
	.zero		1
	.zero		1


	//----- nvinfo : EIATTR_EXIT_INSTR_OFFSETS
	.align		4
        /*0088*/ 	.byte	0x04, 0x1c
        /*008a*/ 	.short	(.L_154 - .L_153)


	//   ....[0]....
.L_153:
        /*008c*/ 	.word	0x00000090


	//   ....[1]....
        /*0090*/ 	.word	0x00000ca0


	//----- nvinfo : EIATTR_CBANK_PARAM_SIZE
	.align		4
.L_154:
        /*0094*/ 	.byte	0x03, 0x19
        /*0096*/ 	.short	0x002c


	//----- nvinfo : EIATTR_PARAM_CBANK
	.align		4
        /*0098*/ 	.byte	0x04, 0x0a
        /*009a*/ 	.short	(.L_156 - .L_155)
	.align		4
.L_155:
        /*009c*/ 	.word	index@(.nv.constant0._Z14forward_kernelPfS_S_S_iii)
        /*00a0*/ 	.short	0x0380
        /*00a2*/ 	.short	0x002c


	//----- nvinfo : EIATTR_SW_WAR
	.align		4
.L_156:
        /*00a4*/ 	.byte	0x04, 0x36
        /*00a6*/ 	.short	(.L_158 - .L_157)
.L_157:
        /*00a8*/ 	.word	0x00000008
.L_158:


//--------------------- .nv.callgraph             --------------------------
	.section	.nv.callgraph,"",@"SHT_CUDA_CALLGRAPH"
	.align	4
	.sectionentsize	8
	.align		4
        /*0000*/ 	.word	0x00000000
	.align		4
        /*0004*/ 	.word	0xffffffff
	.align		4
        /*0008*/ 	.word	0x00000000
	.align		4
        /*000c*/ 	.word	0xfffffffe
	.align		4
        /*0010*/ 	.word	0x00000000
	.align		4
        /*0014*/ 	.word	0xfffffffd
	.align		4
        /*0018*/ 	.word	0x00000000
	.align		4
        /*001c*/ 	.word	0xfffffffc


//--------------------- .nv.constant4             --------------------------
	.section	.nv.constant4,"a",@progbits
	.align	8
	.align		8
.nv.constant4:
        /*0000*/ 	.dword	precalc_xorwow_matrix
	.align		8
        /*0008*/ 	.dword	precalc_xorwow_offset_matrix
	.align		8
        /*0010*/ 	.dword	mrg32k3aM1
	.align		8
        /*0018*/ 	.dword	mrg32k3aM2
	.align		8
        /*0020*/ 	.dword	mrg32k3aM1SubSeq
	.align		8
        /*0028*/ 	.dword	mrg32k3aM2SubSeq
	.align		8
        /*0030*/ 	.dword	mrg32k3aM1Seq
	.align		8
        /*0038*/ 	.dword	mrg32k3aM2Seq


//--------------------- .nv.constant3             --------------------------
	.section	.nv.constant3,"a",@progbits
	.align	8
.nv.constant3:
	.type		__cr_lgamma_table,@object
	.size		__cr_lgamma_table,(.L_8 - __cr_lgamma_table)
__cr_lgamma_table:
        /*0000*/ 	.byte	0x00, 0x00, 0x00, 0x00, 0x00, 0x00, 0x00, 0x00, 0x00, 0x00, 0x00, 0x00, 0x00, 0x00, 0x00, 0x00
        /*0010*/ 	.byte	0xef, 0x39, 0xfa, 0xfe, 0x42, 0x2e, 0xe6, 0x3f, 0x02, 0x20, 0x2a, 0xfa, 0x0b, 0xab, 0xfc, 0x3f
        /*0020*/ 	.byte	0xf9, 0x2c, 0x92, 0x7c, 0xa7, 0x6c, 0x09, 0x40, 0xc9, 0x79, 0x44, 0x3c, 0x64, 0x26, 0x13, 0x40
        /*0030*/ 	.byte	0xca, 0x01, 0xcf, 0x3a, 0x27, 0x51, 0x1a, 0x40, 0x30, 0xcc, 0x2d, 0xf3, 0xe1, 0x0c, 0x21, 0x40
        /*0040*/ 	.byte	0x0d, 0xb7, 0xfc, 0x82, 0x8e, 0x35, 0x25, 0x40
.L_8:


//--------------------- .text._Z21update_weights_kernelPfS_S_S_iifi --------------------------
	.section	.text._Z21update_weights_kernelPfS_S_S_iifi,"ax",@progbits
	.align	128
        .global         _Z21update_weights_kernelPfS_S_S_iifi
        .type           _Z21update_weights_kernelPfS_S_S_iifi,@function
        .size           _Z21update_weights_kernelPfS_S_S_iifi,(.L_x_122 - _Z21update_weights_kernelPfS_S_S_iifi)
        .other          _Z21update_weights_kernelPfS_S_S_iifi,@"STO_CUDA_ENTRY STV_DEFAULT"
_Z21update_weights_kernelPfS_S_S_iifi:
.text._Z21update_weights_kernelPfS_S_S_iifi:
[----:B------:R-:W-:Y:S01]  /*0000*/  LDC R1, c[0x0][0x37c] ;  /* 0x0000df00ff017b82 */ /* 0x000fe20000000800 */
[----:B------:R-:W0:Y:S07]  /*0010*/  S2R R0, SR_TID.X ;  /* 0x0000000000007919 */ /* 0x000e2e0000002100 */
[----:B------:R-:W0:Y:S08]  /*0020*/  S2UR UR4, SR_CTAID.X ;  /* 0x00000000000479c3 */ /* 0x000e300000002500 */
[----:B------:R-:W0:Y:S08]  /*0030*/  LDC R7, c[0x0][0x360] ;  /* 0x0000d800ff077b82 */ /* 0x000e300000000800 */
[----:B------:R-:W1:Y:S01]  /*0040*/  LDC.64 R2, c[0x0][0x3a0] ;  /* 0x0000e800ff027b82 */ /* 0x000e620000000a00 */
[----:B0-----:R-:W-:-:S02]  /*0050*/  IMAD R7, R7, UR4, R0 ;  /* 0x0000000407077c24 */ /* 0x001fc4000f8e0200 */
[----:B-1----:R-:W-:-:S05]  /*0060*/  IMAD R0, R3, R2, RZ ;  /* 0x0000000203007224 */ /* 0x002fca00078e02ff */
[----:B------:R-:W-:-:S13]  /*0070*/  ISETP.GE.AND P0, PT, R7, R0, PT ;  /* 0x000000000700720c */ /* 0x000fda0003f06270 */
[----:B------:R-:W-:Y:S05]  /*0080*/  @P0 EXIT ;  /* 0x000000000000094d */ /* 0x000fea0003800000 */
[----:B------:R-:W0:Y:S01]  /*0090*/  LDC.64 R4, c[0x0][0x390] ;  /* 0x0000e400ff047b82 */ /* 0x000e220000000a00 */
[----:B------:R-:W1:Y:S01]  /*00a0*/  LDCU.64 UR4, c[0x0][0x358] ;  /* 0x00006b00ff0477ac */ /* 0x000e620008000a00 */
[----:B------:R-:W-:Y:S02]  /*00b0*/  IABS R11, R2 ;  /* 0x00000002000b7213 */ /* 0x000fe40000000000 */
[----:B------:R-:W-:Y:S01]  /*00c0*/  IABS R12, R7 ;  /* 0x00000007000c7213 */ /* 0x000fe20000000000 */
[----:B------:R-:W2:Y:S01]  /*00d0*/  LDCU.64 UR6, c[0x0][0x3a8] ;  /* 0x00007500ff0677ac */ /* 0x000ea20008000a00 */
[----:B0-----:R-:W-:-:S05]  /*00e0*/  IMAD.WIDE R4, R7, 0x4, R4 ;  /* 0x0000000407047825 */ /* 0x001fca00078e0204 */
[----:B-1----:R-:W3:Y:S01]  /*00f0*/  LDG.E R10, desc[UR4][R4.64] ;  /* 0x00000004040a7981 */ /* 0x002ee2000c1e1900 */
[----:B------:R-:W0:Y:S01]  /*0100*/  I2F.RP R0, R11 ;  /* 0x0000000b00007306 */ /* 0x000e220000209400 */
[----:B------:R-:W-:Y:S07]  /*0110*/  BSSY.RECONVERGENT B0, `(.L_x_0) ;  /* 0x0000022000007945 */ /* 0x000fee0003800200 */
[----:B0-----:R-:W0:Y:S02]  /*0120*/  MUFU.RCP R0, R0 ;  /* 0x0000000000007308 */ /* 0x001e240000001000 */
[----:B0-----:R-:W-:-:S06]  /*0130*/  VIADD R8, R0, 0xffffffe ;  /* 0x0ffffffe00087836 */ /* 0x001fcc0000000000 */
[----:B------:R0:W1:Y:S02]  /*0140*/  F2I.FTZ.U32.TRUNC.NTZ R9, R8 ;  /* 0x0000000800097305 */ /* 0x000064000021f000 */
[----:B0-----:R-:W-:Y:S02]  /*0150*/  IMAD.MOV.U32 R8, RZ, RZ, RZ ;  /* 0x000000ffff087224 */ /* 0x001fe400078e00ff */
[----:B-1----:R-:W-:-:S04]  /*0160*/  IMAD.MOV R6, RZ, RZ, -R9 ;  /* 0x000000ffff067224 */ /* 0x002fc800078e0a09 */
[----:B------:R-:W-:-:S04]  /*0170*/  IMAD R3, R6, R11, RZ ;  /* 0x0000000b06037224 */ /* 0x000fc800078e02ff */
[----:B------:R-:W-:Y:S01]  /*0180*/  IMAD.HI.U32 R9, R9, R3, R8 ;  /* 0x0000000309097227 */ /* 0x000fe200078e0008 */
[----:B--2---:R-:W-:-:S04]  /*0190*/  I2FP.F32.S32 R3, UR7 ;  /* 0x0000000700037c45 */ /* 0x004fc80008201400 */
[----:B------:R-:W0:Y:S01]  /*01a0*/  MUFU.RCP R8, R3 ;  /* 0x0000000300087308 */ /* 0x000e220000001000 */
[----:B------:R-:W-:-:S04]  /*01b0*/  IMAD.HI.U32 R6, R9, R12, RZ ;  /* 0x0000000c09067227 */ /* 0x000fc800078e00ff */
[----:B------:R-:W-:-:S04]  /*01c0*/  IMAD.MOV R0, RZ, RZ, -R6 ;  /* 0x000000ffff007224 */ /* 0x000fc800078e0a06 */
[----:B------:R-:W-:-:S05]  /*01d0*/  IMAD R0, R11, R0, R12 ;  /* 0x000000000b007224 */ /* 0x000fca00078e020c */
[----:B------:R-:W-:Y:S01]  /*01e0*/  ISETP.GT.U32.AND P0, PT, R11, R0, PT ;  /* 0x000000000b00720c */ /* 0x000fe20003f04070 */
[----:B0-----:R-:W-:-:S04]  /*01f0*/  FFMA R9, -R3, R8, 1 ;  /* 0x3f80000003097423 */ /* 0x001fc80000000108 */
[----:B------:R-:W-:-:S08]  /*0200*/  FFMA R9, R8, R9, R8 ;  /* 0x0000000908097223 */ /* 0x000fd00000000008 */
[----:B------:R-:W-:Y:S01]  /*0210*/  @!P0 IMAD.IADD R0, R0, 0x1, -R11 ;  /* 0x0000000100008824 */ /* 0x000fe200078e0a0b */
[----:B------:R-:W-:Y:S02]  /*0220*/  @!P0 IADD3 R6, PT, PT, R6, 0x1, RZ ;  /* 0x0000000106068810 */ /* 0x000fe40007ffe0ff */
[----:B------:R-:W-:Y:S02]  /*0230*/  ISETP.NE.AND P0, PT, R2, RZ, PT ;  /* 0x000000ff0200720c */ /* 0x000fe40003f05270 */
[----:B------:R-:W-:Y:S02]  /*0240*/  ISETP.GE.U32.AND P2, PT, R0, R11, PT ;  /* 0x0000000b0000720c */ /* 0x000fe40003f46070 */
[----:B------:R-:W-:-:S04]  /*0250*/  LOP3.LUT R0, R7, R2, RZ, 0x3c, !PT ;  /* 0x0000000207007212 */ /* 0x000fc800078e3cff */
[----:B------:R-:W-:-:S07]  /*0260*/  ISETP.GE.AND P1, PT, R0, RZ, PT ;  /* 0x000000ff0000720c */ /* 0x000fce0003f26270 */
[----:B------:R-:W-:-:S06]  /*0270*/  @P2 VIADD R6, R6, 0x1 ;  /* 0x0000000106062836 */ /* 0x000fcc0000000000 */
[----:B------:R-:W-:Y:S01]  /*0280*/  @!P1 IMAD.MOV R6, RZ, RZ, -R6 ;  /* 0x000000ffff069224 */ /* 0x000fe200078e0a06 */
[----:B------:R-:W-:Y:S01]  /*0290*/  @!P0 LOP3.LUT R6, RZ, R2, RZ, 0x33, !PT ;  /* 0x00000002ff068212 */ /* 0x000fe200078e33ff */
[----:B---3--:R-:W-:-:S04]  /*02a0*/  FMUL R0, R10, UR6 ;  /* 0x000000060a007c20 */ /* 0x008fc80008400000 */
[----:B------:R-:W0:Y:S01]  /*02b0*/  FCHK P2, R0, R3 ;  /* 0x0000000300007302 */ /* 0x000e220000040000 */
[----:B------:R-:W-:-:S04]  /*02c0*/  FFMA R8, R0, R9, RZ ;  /* 0x0000000900087223 */ /* 0x000fc800000000ff */
[----:B------:R-:W-:-:S04]  /*02d0*/  FFMA R10, -R3, R8, R0 ;  /* 0x00000008030a7223 */ /* 0x000fc80000000100 */
[----:B------:R-:W-:Y:S01]  /*02e0*/  FFMA R10, R9, R10, R8 ;  /* 0x0000000a090a7223 */ /* 0x000fe20000000008 */
[----:B0-----:R-:W-:Y:S06]  /*02f0*/  @!P2 BRA `(.L_x_1) ;  /* 0x00000000000ca947 */ /* 0x001fec0003800000 */
[----:B------:R-:W-:-:S07]  /*0300*/  MOV R2, 0x320 ;  /* 0x0000032000027802 */ /* 0x000fce0000000f00 */
[----:B------:R-:W-:Y:S05]  /*0310*/  CALL.REL.NOINC `($__internal_0_$__cuda_sm3x_div_rn_noftz_f32_slowpath) ;  /* 0x0000000000987944 */ /* 0x000fea0003c00000 */
[----:B------:R-:W-:-:S07]  /*0320*/  IMAD.MOV.U32 R10, RZ, RZ, R0 ;  /* 0x000000ffff0a7224 */ /* 0x000fce00078e0000 */
.L_x_1:
[----:B------:R-:W-:Y:S05]  /*0330*/  BSYNC.RECONVERGENT B0 ;  /* 0x0000000000007941 */ /* 0x000fea0003800200 */
.L_x_0:
[----:B------:R-:W0:Y:S01]  /*0340*/  LDC.64 R8, c[0x0][0x380] ;  /* 0x0000e000ff087b82 */ /* 0x000e220000000a00 */
[----:B------:R-:W1:Y:S01]  /*0350*/  LDCU UR6, c[0x0][0x3a0] ;  /* 0x00007400ff0677ac */ /* 0x000e620008000800 */
[----:B0-----:R-:W-:-:S05]  /*0360*/  IMAD.WIDE R8, R7, 0x4, R8 ;  /* 0x0000000407087825 */ /* 0x001fca00078e0208 */
[----:B------:R-:W2:Y:S01]  /*0370*/  LDG.E R11, desc[UR4][R8.64] ;  /* 0x00000004080b7981 */ /* 0x000ea2000c1e1900 */
[----:B------:R-:W-:-:S04]  /*0380*/  IMAD.MOV R0, RZ, RZ, -R6 ;  /* 0x000000ffff007224 */ /* 0x000fc800078e0a06 */
[----:B-1----:R-:W-:-:S05]  /*0390*/  IMAD R7, R0, UR6, R7 ;  /* 0x0000000600077c24 */ /* 0x002fca000f8e0207 */
[----:B------:R-:W-:Y:S01]  /*03a0*/  ISETP.NE.AND P0, PT, R7, RZ, PT ;  /* 0x000000ff0700720c */ /* 0x000fe20003f05270 */
[----:B--2---:R-:W-:-:S05]  /*03b0*/  FADD R11, R11, -R10 ;  /* 0x8000000a0b0b7221 */ /* 0x004fca0000000000 */
[----:B------:R0:W-:Y:S04]  /*03c0*/  STG.E desc[UR4][R8.64], R11 ;  /* 0x0000000b08007986 */ /* 0x0001e8000c101904 */
[----:B------:R0:W-:Y:S03]  /*03d0*/  STG.E desc[UR4][R4.64], RZ ;  /* 0x000000ff04007986 */ /* 0x0001e6000c101904 */
[----:B------:R-:W-:Y:S05]  /*03e0*/  @P0 EXIT ;  /* 0x000000000000094d */ /* 0x000fea0003800000 */
[----:B0-----:R-:W0:Y:S01]  /*03f0*/  LDC.64 R4, c[0x0][0x398] ;  /* 0x0000e600ff047b82 */ /* 0x001e220000000a00 */
[----:B------:R-:W1:Y:S01]  /*0400*/  LDCU UR6, c[0x0][0x3a8] ;  /* 0x00007500ff0677ac */ /* 0x000e620008000800 */
[----:B0-----:R-:W-:-:S05]  /*0410*/  IMAD.WIDE R4, R6, 0x4, R4 ;  /* 0x0000000406047825 */ /* 0x001fca00078e0204 */
[----:B------:R-:W1:Y:S01]  /*0420*/  LDG.E R0, desc[UR4][R4.64] ;  /* 0x0000000404007981 */ /* 0x000e62000c1e1900 */
[----:B------:R-:W0:Y:S01]  /*0430*/  MUFU.RCP R2, R3 ;  /* 0x0000000300027308 */ /* 0x000e220000001000 */
[----:B------:R-:W-:Y:S01]  /*0440*/  BSSY.RECONVERGENT B0, `(.L_x_2) ;  /* 0x000000c000007945 */ /* 0x000fe20003800200 */
[----:B0-----:R-:W-:Y:S01]  /*0450*/  FFMA R7, -R3, R2, 1 ;  /* 0x3f80000003077423 */ /* 0x001fe20000000102 */
[----:B-1----:R-:W-:-:S03]  /*0460*/  FMUL R8, R0, UR6 ;  /* 0x0000000600087c20 */ /* 0x002fc60008400000 */
[----:B------:R-:W-:Y:S02]  /*0470*/  FFMA R0, R2, R7, R2 ;  /* 0x0000000702007223 */ /* 0x000fe40000000002 */
[----:B------:R-:W0:Y:S02]  /*0480*/  FCHK P0, R8, R3 ;  /* 0x0000000308007302 */ /* 0x000e240000000000 */
[----:B------:R-:W-:-:S04]  /*0490*/  FFMA R2, R0, R8, RZ ;  /* 0x0000000800027223 */ /* 0x000fc800000000ff */
[----:B------:R-:W-:-:S04]  /*04a0*/  FFMA R7, -R3, R2, R8 ;  /* 0x0000000203077223 */ /* 0x000fc80000000108 */
[----:B------:R-:W-:Y:S01]  /*04b0*/  FFMA R0, R0, R7, R2 ;  /* 0x0000000700007223 */ /* 0x000fe20000000002 */
[----:B0-----:R-:W-:Y:S06]  /*04c0*/  @!P0 BRA `(.L_x_3) ;  /* 0x00000000000c8947 */ /* 0x001fec0003800000 */
[----:B------:R-:W-:Y:S02]  /*04d0*/  MOV R0, R8 ;  /* 0x0000000800007202 */ /* 0x000fe40000000f00 */
[----:B------:R-:W-:-:S07]  /*04e0*/  MOV R2, 0x500 ;  /* 0x0000050000027802 */ /* 0x000fce0000000f00 */
[----:B------:R-:W-:Y:S05]  /*04f0*/  CALL.REL.NOINC `($__internal_0_$__cuda_sm3x_div_rn_noftz_f32_slowpath) ;  /* 0x0000000000207944 */ /* 0x000fea0003c00000 */
.L_x_3:
[----:B------:R-:W-:Y:S05]  /*0500*/  BSYNC.RECONVERGENT B0 ;  /* 0x0000000000007941 */ /* 0x000fea0003800200 */
.L_x_2:
[----:B------:R-:W0:Y:S02]  /*0510*/  LDC.64 R2, c[0x0][0x388] ;  /* 0x0000e200ff027b82 */ /* 0x000e240000000a00 */
[----:B0-----:R-:W-:-:S05]  /*0520*/  IMAD.WIDE R6, R6, 0x4, R2 ;  /* 0x0000000406067825 */ /* 0x001fca00078e0202 */
[----:B------:R-:W2:Y:S02]  /*0530*/  LDG.E R3, desc[UR4][R6.64] ;  /* 0x0000000406037981 */ /* 0x000ea4000c1e1900 */
[----:B--2---:R-:W-:-:S05]  /*0540*/  FADD R3, R3, -R0 ;  /* 0x8000000003037221 */ /* 0x004fca0000000000 */
[----:B------:R-:W-:Y:S04]  /*0550*/  STG.E desc[UR4][R6.64], R3 ;  /* 0x0000000306007986 */ /* 0x000fe8000c101904 */
[----:B------:R-:W-:Y:S01]  /*0560*/  STG.E desc[UR4][R4.64], RZ ;  /* 0x000000ff04007986 */ /* 0x000fe2000c101904 */
[----:B------:R-:W-:Y:S05]  /*0570*/  EXIT ;  /* 0x000000000000794d */ /* 0x000fea0003800000 */
        .weak           $__internal_0_$__cuda_sm3x_div_rn_noftz_f32_slowpath
        .type           $__internal_0_$__cuda_sm3x_div_rn_noftz_f32_slowpath,@function
        .size           $__internal_0_$__cuda_sm3x_div_rn_noftz_f32_slowpath,(.L_x_122 - $__internal_0_$__cuda_sm3x_div_rn_noftz_f32_slowpath)
$__internal_0_$__cuda_sm3x_div_rn_noftz_f32_slowpath:
[--C-:B------:R-:W-:Y:S01]  /*0580*/  SHF.R.U32.HI R9, RZ, 0x17, R3.reuse ;  /* 0x00000017ff097819 */ /* 0x100fe20000011603 */
[----:B------:R-:W-:Y:S01]  /*0590*/  BSSY.RECONVERGENT B1, `(.L_x_4) ;  /* 0x0000063000017945 */ /* 0x000fe20003800200 */
[----:B------:R-:W-:Y:S01]  /*05a0*/  SHF.R.U32.HI R8, RZ, 0x17, R0 ;  /* 0x00000017ff087819 */ /* 0x000fe20000011600 */
[----:B------:R-:W-:Y:S01]  /*05b0*/  IMAD.MOV.U32 R11, RZ, RZ, R3 ;  /* 0x000000ffff0b7224 */ /* 0x000fe200078e0003 */
[----:B------:R-:W-:Y:S02]  /*05c0*/  LOP3.LUT R9, R9, 0xff, RZ, 0xc0, !PT ;  /* 0x000000ff09097812 */ /* 0x000fe400078ec0ff */
[----:B------:R-:W-:-:S03]  /*05d0*/  LOP3.LUT R14, R8, 0xff, RZ, 0xc0, !PT ;  /* 0x000000ff080e7812 */ /* 0x000fc600078ec0ff */
[----:B------:R-:W-:Y:S02]  /*05e0*/  VIADD R12, R9, 0xffffffff ;  /* 0xffffffff090c7836 */ /* 0x000fe40000000000 */
[----:B------:R-:W-:-:S03]  /*05f0*/  VIADD R10, R14, 0xffffffff ;  /* 0xffffffff0e0a7836 */ /* 0x000fc60000000000 */
[----:B------:R-:W-:-:S04]  /*0600*/  ISETP.GT.U32.AND P0, PT, R12, 0xfd, PT ;  /* 0x000000fd0c00780c */ /* 0x000fc80003f04070 */
[----:B------:R-:W-:-:S13]  /*0610*/  ISETP.GT.U32.OR P0, PT, R10, 0xfd, P0 ;  /* 0x000000fd0a00780c */ /* 0x000fda0000704470 */
[----:B------:R-:W-:Y:S01]  /*0620*/  @!P0 IMAD.MOV.U32 R8, RZ, RZ, RZ ;  /* 0x000000ffff088224 */ /* 0x000fe200078e00ff */
[----:B------:R-:W-:Y:S06]  /*0630*/  @!P0 BRA `(.L_x_5) ;  /* 0x00000000005c8947 */ /* 0x000fec0003800000 */
[----:B------:R-:W-:Y:S02]  /*0640*/  FSETP.GTU.FTZ.AND P0, PT, |R0|, +INF , PT ;  /* 0x7f8000000000780b */ /* 0x000fe40003f1c200 */
[----:B------:R-:W-:-:S04]  /*0650*/  FSETP.GTU.FTZ.AND P1, PT, |R3|, +INF , PT ;  /* 0x7f8000000300780b */ /* 0x000fc80003f3c200 */
[----:B------:R-:W-:-:S13]  /*0660*/  PLOP3.LUT P0, PT, P0, P1, PT, 0xf8, 0x8f ;  /* 0x00000000008f781c */ /* 0x000fda0000703f70 */
[----:B------:R-:W-:Y:S05]  /*0670*/  @P0 BRA `(.L_x_6) ;  /* 0x00000004004c0947 */ /* 0x000fea0003800000 */
[----:B------:R-:W-:-:S13]  /*0680*/  LOP3.LUT P0, RZ, R11, 0x7fffffff, R0, 0xc8, !PT ;  /* 0x7fffffff0bff7812 */ /* 0x000fda000780c800 */
[----:B------:R-:W-:Y:S05]  /*0690*/  @!P0 BRA `(.L_x_7) ;  /* 0x00000004003c8947 */ /* 0x000fea0003800000 */
[C---:B------:R-:W-:Y:S02]  /*06a0*/  FSETP.NEU.FTZ.AND P2, PT, |R0|.reuse, +INF , PT ;  /* 0x7f8000000000780b */ /* 0x040fe40003f5d200 */
[----:B------:R-:W-:Y:S02]  /*06b0*/  FSETP.NEU.FTZ.AND P1, PT, |R3|, +INF , PT ;  /* 0x7f8000000300780b */ /* 0x000fe40003f3d200 */
[----:B------:R-:W-:-:S11]  /*06c0*/  FSETP.NEU.FTZ.AND P0, PT, |R0|, +INF , PT ;  /* 0x7f8000000000780b */ /* 0x000fd60003f1d200 */
[----:B------:R-:W-:Y:S05]  /*06d0*/  @!P1 BRA !P2, `(.L_x_7) ;  /* 0x00000004002c9947 */ /* 0x000fea0005000000 */
[----:B------:R-:W-:-:S04]  /*06e0*/  LOP3.LUT P2, RZ, R0, 0x7fffffff, RZ, 0xc0, !PT ;  /* 0x7fffffff00ff7812 */ /* 0x000fc8000784c0ff */
[----:B------:R-:W-:-:S13]  /*06f0*/  PLOP3.LUT P1, PT, P1, P2, PT, 0x2f, 0xf2 ;  /* 0x0000000000f2781c */ /* 0x000fda0000f24577 */
[----:B------:R-:W-:Y:S05]  /*0700*/  @P1 BRA `(.L_x_8) ;  /* 0x0000000400181947 */ /* 0x000fea0003800000 */
[----:B------:R-:W-:-:S04]  /*0710*/  LOP3.LUT P1, RZ, R11, 0x7fffffff, RZ, 0xc0, !PT ;  /* 0x7fffffff0bff7812 */ /* 0x000fc8000782c0ff */
[----:B------:R-:W-:-:S13]  /*0720*/  PLOP3.LUT P0, PT, P0, P1, PT, 0x2f, 0xf2 ;  /* 0x0000000000f2781c */ /* 0x000fda0000702577 */
[----:B------:R-:W-:Y:S05]  /*0730*/  @P0 BRA `(.L_x_9) ;  /* 0x0000000400000947 */ /* 0x000fea0003800000 */
[----:B------:R-:W-:Y:S02]  /*0740*/  ISETP.GE.AND P0, PT, R10, RZ, PT ;  /* 0x000000ff0a00720c */ /* 0x000fe40003f06270 */
[----:B------:R-:W-:-:S11]  /*0750*/  ISETP.GE.AND P1, PT, R12, RZ, PT ;  /* 0x000000ff0c00720c */ /* 0x000fd60003f26270 */
[----:B------:R-:W-:Y:S01]  /*0760*/  @P0 MOV R8, RZ ;  /* 0x000000ff00080202 */ /* 0x000fe20000000f00 */
[----:B------:R-:W-:Y:S02]  /*0770*/  @!P0 IMAD.MOV.U32 R8, RZ, RZ, -0x40 ;  /* 0xffffffc0ff088424 */ /* 0x000fe400078e00ff */
[----:B------:R-:W-:Y:S01]  /*0780*/  @!P0 FFMA R0, R0, 1.84467440737095516160e+19, RZ ;  /* 0x5f80000000008823 */ /* 0x000fe200000000ff */
[----:B------:R-:W-:Y:S01]  /*0790*/  @!P1 FFMA R11, R3, 1.84467440737095516160e+19, RZ ;  /* 0x5f800000030b9823 */ /* 0x000fe200000000ff */
[----:B------:R-:W-:-:S07]  /*07a0*/  @!P1 VIADD R8, R8, 0x40 ;  /* 0x0000004008089836 */ /* 0x000fce0000000000 */
.L_x_5:
[----:B------:R-:W-:Y:S01]  /*07b0*/  LEA R10, R9, 0xc0800000, 0x17 ;  /* 0xc0800000090a7811 */ /* 0x000fe200078eb8ff */
[----:B------:R-:W-:Y:S04]  /*07c0*/  BSSY.RECONVERGENT B2, `(.L_x_10) ;  /* 0x0000036000027945 */ /* 0x000fe80003800200 */
[----:B------:R-:W-:Y:S02]  /*07d0*/  IMAD.IADD R11, R11, 0x1, -R10 ;  /* 0x000000010b0b7824 */ /* 0x000fe400078e0a0a */
[----:B------:R-:W-:Y:S02]  /*07e0*/  VIADD R10, R14, 0xffffff81 ;  /* 0xffffff810e0a7836 */ /* 0x000fe40000000000 */
[----:B------:R0:W1:Y:S01]  /*07f0*/  MUFU.RCP R12, R11 ;  /* 0x0000000b000c7308 */ /* 0x0000620000001000 */
[----:B------:R-:W-:Y:S01]  /*0800*/  FADD.FTZ R13, -R11, -RZ ;  /* 0x800000ff0b0d7221 */ /* 0x000fe20000010100 */
[C---:B------:R-:W-:Y:S01]  /*0810*/  IMAD R0, R10.reuse, -0x800000, R0 ;  /* 0xff8000000a007824 */ /* 0x040fe200078e0200 */
[----:B0-----:R-:W-:-:S04]  /*0820*/  IADD3 R11, PT, PT, R10, 0x7f, -R9 ;  /* 0x0000007f0a0b7810 */ /* 0x001fc80007ffe809 */
[----:B------:R-:W-:Y:S01]  /*0830*/  IADD3 R11, PT, PT, R11, R8, RZ ;  /* 0x000000080b0b7210 */ /* 0x000fe20007ffe0ff */
[----:B-1----:R-:W-:-:S04]  /*0840*/  FFMA R15, R12, R13, 1 ;  /* 0x3f8000000c0f7423 */ /* 0x002fc8000000000d */
[----:B------:R-:W-:-:S04]  /*0850*/  FFMA R17, R12, R15, R12 ;  /* 0x0000000f0c117223 */ /* 0x000fc8000000000c */
[----:B------:R-:W-:-:S04]  /*0860*/  FFMA R12, R0, R17, RZ ;  /* 0x00000011000c7223 */ /* 0x000fc800000000ff */
[----:B------:R-:W-:-:S04]  /*0870*/  FFMA R15, R13, R12, R0 ;  /* 0x0000000c0d0f7223 */ /* 0x000fc80000000000 */
[----:B------:R-:W-:-:S04]  /*0880*/  FFMA R12, R17, R15, R12 ;  /* 0x0000000f110c7223 */ /* 0x000fc8000000000c */
[----:B------:R-:W-:-:S04]  /*0890*/  FFMA R13, R13, R12, R0 ;  /* 0x0000000c0d0d7223 */ /* 0x000fc80000000000 */
[----:B------:R-:W-:-:S05]  /*08a0*/  FFMA R0, R17, R13, R12 ;  /* 0x0000000d11007223 */ /* 0x000fca000000000c */
[----:B------:R-:W-:-:S04]  /*08b0*/  SHF.R.U32.HI R9, RZ, 0x17, R0 ;  /* 0x00000017ff097819 */ /* 0x000fc80000011600 */
[----:B------:R-:W-:-:S05]  /*08c0*/  LOP3.LUT R9, R9, 0xff, RZ, 0xc0, !PT ;  /* 0x000000ff09097812 */ /* 0x000fca00078ec0ff */
[----:B------:R-:W-:-:S04]  /*08d0*/  IMAD.IADD R14, R9, 0x1, R11 ;  /* 0x00000001090e7824 */ /* 0x000fc800078e020b */
[----:B------:R-:W-:-:S05]  /*08e0*/  VIADD R8, R14, 0xffffffff ;  /* 0xffffffff0e087836 */ /* 0x000fca0000000000 */
[----:B------:R-:W-:-:S13]  /*08f0*/  ISETP.GE.U32.AND P0, PT, R8, 0xfe, PT ;  /* 0x000000fe0800780c */ /* 0x000fda0003f06070 */
[----:B------:R-:W-:Y:S05]  /*0900*/  @!P0 BRA `(.L_x_11) ;  /* 0x0000000000808947 */ /* 0x000fea0003800000 */
[----:B------:R-:W-:-:S13]  /*0910*/  ISETP.GT.AND P0, PT, R14, 0xfe, PT ;  /* 0x000000fe0e00780c */ /* 0x000fda0003f04270 */
[----:B------:R-:W-:Y:S05]  /*0920*/  @P0 BRA `(.L_x_12) ;  /* 0x00000000006c0947 */ /* 0x000fea0003800000 */
[----:B------:R-:W-:-:S13]  /*0930*/  ISETP.GE.AND P0, PT, R14, 0x1, PT ;  /* 0x000000010e00780c */ /* 0x000fda0003f06270 */
[----:B------:R-:W-:Y:S05]  /*0940*/  @P0 BRA `(.L_x_13) ;  /* 0x0000000000740947 */ /* 0x000fea0003800000 */
[----:B------:R-:W-:Y:S02]  /*0950*/  ISETP.GE.AND P0, PT, R14, -0x18, PT ;  /* 0xffffffe80e00780c */ /* 0x000fe40003f06270 */
[----:B------:R-:W-:-:S11]  /*0960*/  LOP3.LUT R0, R0, 0x80000000, RZ, 0xc0, !PT ;  /* 0x8000000000007812 */ /* 0x000fd600078ec0ff */
[----:B------:R-:W-:Y:S05]  /*0970*/  @!P0 BRA `(.L_x_13) ;  /* 0x0000000000688947 */ /* 0x000fea0003800000 */
[CCC-:B------:R-:W-:Y:S01]  /*0980*/  FFMA.RZ R8, R17.reuse, R13.reuse, R12.reuse ;  /* 0x0000000d11087223 */ /* 0x1c0fe2000000c00c */
[C---:B------:R-:W-:Y:S02]  /*0990*/  VIADD R11, R14.reuse, 0x20 ;  /* 0x000000200e0b7836 */ /* 0x040fe40000000000 */
[CCC-:B------:R-:W-:Y:S01]  /*09a0*/  FFMA.RM R9, R17.reuse, R13.reuse, R12.reuse ;  /* 0x0000000d11097223 */ /* 0x1c0fe2000000400c */
[----:B------:R-:W-:Y:S02]  /*09b0*/  ISETP.NE.AND P2, PT, R14, RZ, PT ;  /* 0x000000ff0e00720c */ /* 0x000fe40003f45270 */
[----:B------:R-:W-:Y:S01]  /*09c0*/  LOP3.LUT R10, R8, 0x7fffff, RZ, 0xc0, !PT ;  /* 0x007fffff080a7812 */ /* 0x000fe200078ec0ff */
[----:B------:R-:W-:Y:S01]  /*09d0*/  FFMA.RP R8, R17, R13, R12 ;  /* 0x0000000d11087223 */ /* 0x000fe2000000800c */
[----:B------:R-:W-:Y:S01]  /*09e0*/  IMAD.MOV R12, RZ, RZ, -R14 ;  /* 0x000000ffff0c7224 */ /* 0x000fe200078e0a0e */
[----:B------:R-:W-:Y:S02]  /*09f0*/  ISETP.NE.AND P1, PT, R14, RZ, PT ;  /* 0x000000ff0e00720c */ /* 0x000fe40003f25270 */
[----:B------:R-:W-:-:S02]  /*0a00*/  LOP3.LUT R10, R10, 0x800000, RZ, 0xfc, !PT ;  /* 0x008000000a0a7812 */ /* 0x000fc400078efcff */
[----:B------:R-:W-:Y:S02]  /*0a10*/  FSETP.NEU.FTZ.AND P0, PT, R8, R9, PT ;  /* 0x000000090800720b */ /* 0x000fe40003f1d000 */
[----:B------:R-:W-:Y:S02]  /*0a20*/  SHF.L.U32 R11, R10, R11, RZ ;  /* 0x0000000b0a0b7219 */ /* 0x000fe400000006ff */
[----:B------:R-:W-:Y:S02]  /*0a30*/  SEL R9, R12, RZ, P2 ;  /* 0x000000ff0c097207 */ /* 0x000fe40001000000 */
[----:B------:R-:W-:Y:S02]  /*0a40*/  ISETP.NE.AND P1, PT, R11, RZ, P1 ;  /* 0x000000ff0b00720c */ /* 0x000fe40000f25270 */
[----:B------:R-:W-:Y:S02]  /*0a50*/  SHF.R.U32.HI R9, RZ, R9, R10 ;  /* 0x00000009ff097219 */ /* 0x000fe4000001160a */
[----:B------:R-:W-:-:S02]  /*0a60*/  PLOP3.LUT P0, PT, P0, P1, PT, 0xf8, 0x8f ;  /* 0x00000000008f781c */ /* 0x000fc40000703f70 */
[----:B------:R-:W-:Y:S02]  /*0a70*/  SHF.R.U32.HI R11, RZ, 0x1, R9 ;  /* 0x00000001ff0b7819 */ /* 0x000fe40000011609 */
[----:B------:R-:W-:-:S04]  /*0a80*/  SEL R8, RZ, 0x1, !P0 ;  /* 0x00000001ff087807 */ /* 0x000fc80004000000 */
[----:B------:R-:W-:-:S04]  /*0a90*/  LOP3.LUT R8, R8, 0x1, R11, 0xf8, !PT ;  /* 0x0000000108087812 */ /* 0x000fc800078ef80b */
[----:B------:R-:W-:-:S04]  /*0aa0*/  LOP3.LUT R8, R8, R9, RZ, 0xc0, !PT ;  /* 0x0000000908087212 */ /* 0x000fc800078ec0ff */
[----:B------:R-:W-:-:S04]  /*0ab0*/  IADD3 R11, PT, PT, R11, R8, RZ ;  /* 0x000000080b0b7210 */ /* 0x000fc80007ffe0ff */
[----:B------:R-:W-:Y:S01]  /*0ac0*/  LOP3.LUT R0, R11, R0, RZ, 0xfc, !PT ;  /* 0x000000000b007212 */ /* 0x000fe200078efcff */
[----:B------:R-:W-:Y:S06]  /*0ad0*/  BRA `(.L_x_13) ;  /* 0x0000000000107947 */ /* 0x000fec0003800000 */
.L_x_12:
[----:B------:R-:W-:-:S04]  /*0ae0*/  LOP3.LUT R0, R0, 0x80000000, RZ, 0xc0, !PT ;  /* 0x8000000000007812 */ /* 0x000fc800078ec0ff */
[----:B------:R-:W-:Y:S01]  /*0af0*/  LOP3.LUT R0, R0, 0x7f800000, RZ, 0xfc, !PT ;  /* 0x7f80000000007812 */ /* 0x000fe200078efcff */
[----:B------:R-:W-:Y:S06]  /*0b00*/  BRA `(.L_x_13) ;  /* 0x0000000000047947 */ /* 0x000fec0003800000 */
.L_x_11:
[----:B------:R-:W-:-:S07]  /*0b10*/  IMAD R0, R11, 0x800000, R0 ;  /* 0x008000000b007824 */ /* 0x000fce00078e0200 */
.L_x_13:
[----:B------:R-:W-:Y:S05]  /*0b20*/  BSYNC.RECONVERGENT B2 ;  /* 0x0000000000027941 */ /* 0x000fea0003800200 */
.L_x_10:
[----:B------:R-:W-:Y:S05]  /*0b30*/  BRA `(.L_x_14) ;  /* 0x0000000000207947 */ /* 0x000fea0003800000 */
.L_x_9:
[----:B------:R-:W-:-:S04]  /*0b40*/  LOP3.LUT R0, R11, 0x80000000, R0, 0x48, !PT ;  /* 0x800000000b007812 */ /* 0x000fc800078e4800 */
[----:B------:R-:W-:Y:S01]  /*0b50*/  LOP3.LUT R0, R0, 0x7f800000, RZ, 0xfc, !PT ;  /* 0x7f80000000007812 */ /* 0x000fe200078efcff */
[----:B------:R-:W-:Y:S06]  /*0b60*/  BRA `(.L_x_14) ;  /* 0x0000000000147947 */ /* 0x000fec0003800000 */
.L_x_8:
[----:B------:R-:W-:Y:S01]  /*0b70*/  LOP3.LUT R0, R11, 0x80000000, R0, 0x48, !PT ;  /* 0x800000000b007812 */ /* 0x000fe200078e4800 */
[----:B------:R-:W-:Y:S06]  /*0b80*/  BRA `(.L_x_14) ;  /* 0x00000000000c7947 */ /* 0x000fec0003800000 */
.L_x_7:
[----:B------:R-:W0:Y:S01]  /*0b90*/  MUFU.RSQ R0, -QNAN ;  /* 0xffc0000000007908 */ /* 0x000e220000001400 */
[----:B------:R-:W-:Y:S05]  /*0ba0*/  BRA `(.L_x_14) ;  /* 0x0000000000047947 */ /* 0x000fea0003800000 */
.L_x_6:
[----:B------:R-:W-:-:S07]  /*0bb0*/  FADD.FTZ R0, R0, R3 ;  /* 0x0000000300007221 */ /* 0x000fce0000010000 */
.L_x_14:
[----:B------:R-:W-:Y:S05]  /*0bc0*/  BSYNC.RECONVERGENT B1 ;  /* 0x0000000000017941 */ /* 0x000fea0003800200 */
.L_x_4:
[----:B------:R-:W-:Y:S02]  /*0bd0*/  IMAD.MOV.U32 R8, RZ, RZ, R2 ;  /* 0x000000ffff087224 */ /* 0x000fe400078e0002 */
[----:B------:R-:W-:-:S04]  /*0be0*/  IMAD.MOV.U32 R9, RZ, RZ, 0x0 ;  /* 0x00000000ff097424 */ /* 0x000fc800078e00ff */
[----:B0-----:R-:W-:Y:S05]  /*0bf0*/  RET.REL.NODEC R8 `(_Z21update_weights_kernelPfS_S_S_iifi) ;  /* 0xfffffff408007950 */ /* 0x001fea0003c3ffff */
.L_x_15:
[----:B------:R-:W-:-:S00]  /*0c00*/  BRA `(.L_x_15) ;  /* 0xfffffffc00fc7947 */ /* 0x000fc0000383ffff */
[----:B------:R-:W-:-:S00]  /*0c10*/  NOP ;  /* 0x0000000000007918 */ /* 0x000fc00000000000 */
        /* <DEDUP_REMOVED lines=14> */
.L_x_122:


//--------------------- .text._Z15backward_kernelPfS_S_S_S_S_S_S_iiif --------------------------
	.section	.text._Z15backward_kernelPfS_S_S_S_S_S_S_iiif,"ax",@progbits
	.align	128
        .global         _Z15backward_kernelPfS_S_S_S_S_S_S_iiif
        .type           _Z15backward_kernelPfS_S_S_S_S_S_S_iiif,@function
        .size           _Z15backward_kernelPfS_S_S_S_S_S_S_iiif,(.L_x_125 - _Z15backward_kernelPfS_S_S_S_S_S_S_iiif)
        .other          _Z15backward_kernelPfS_S_S_S_S_S_S_iiif,@"STO_CUDA_ENTRY STV_DEFAULT"
_Z15backward_kernelPfS_S_S_S_S_S_S_iiif:
.text._Z15backward_kernelPfS_S_S_S_S_S_S_iiif:
[----:B------:R-:W-:Y:S01]  /*0000*/  LDC R1, c[0x0][0x37c] ;  /* 0x0000df00ff017b82 */ /* 0x000fe20000000800 */
[----:B------:R-:W0:Y:S07]  /*0010*/  S2R R3, SR_TID.X ;  /* 0x0000000000037919 */ /* 0x000e2e0000002100 */
[----:B------:R-:W0:Y:S08]  /*0020*/  S2UR UR4, SR_CTAID.X ;  /* 0x00000000000479c3 */ /* 0x000e300000002500 */
[----:B------:R-:W0:Y:S08]  /*0030*/  LDC R0, c[0x0][0x360] ;  /* 0x0000d800ff007b82 */ /* 0x000e300000000800 */
[----:B------:R-:W1:Y:S01]  /*0040*/  LDC R5, c[0x0][0x3c8] ;  /* 0x0000f200ff057b82 */ /* 0x000e620000000800 */
[----:B0-----:R-:W-:-:S05]  /*0050*/  IMAD R0, R0, UR4, R3 ;  /* 0x0000000400007c24 */ /* 0x001fca000f8e0203 */
[----:B-1----:R-:W-:-:S13]  /*0060*/  ISETP.GE.AND P0, PT, R0, R5, PT ;  /* 0x000000050000720c */ /* 0x002fda0003f06270 */
[----:B------:R-:W-:Y:S05]  /*0070*/  @P0 EXIT ;  /* 0x000000000000094d */ /* 0x000fea0003800000 */
[----:B------:R-:W0:Y:S01]  /*0080*/  LDC R4, c[0x0][0x3c0] ;  /* 0x0000f000ff047b82 */ /* 0x000e220000000800 */
[----:B------:R-:W1:Y:S07]  /*0090*/  LDCU.64 UR12, c[0x0][0x358] ;  /* 0x00006b00ff0c77ac */ /* 0x000e6e0008000a00 */
[----:B------:R-:W2:Y:S01]  /*00a0*/  LDC.64 R2, c[0x0][0x3b8] ;  /* 0x0000ee00ff027b82 */ /* 0x000ea20000000a00 */
[----:B0-----:R-:W-:Y:S01]  /*00b0*/  ISETP.GE.AND P0, PT, R4, 0x1, PT ;  /* 0x000000010400780c */ /* 0x001fe20003f06270 */
[----:B--2---:R-:W-:-:S05]  /*00c0*/  IMAD.WIDE R2, R0, 0x4, R2 ;  /* 0x0000000400027825 */ /* 0x004fca00078e0202 */
[----:B-1----:R0:W-:Y:S07]  /*00d0*/  STG.E desc[UR12][R2.64], RZ ;  /* 0x000000ff02007986 */ /* 0x0021ee000c10190c */
[----:B------:R-:W-:Y:S05]  /*00e0*/  @!P0 EXIT ;  /* 0x000000000000894d */ /* 0x000fea0003800000 */
[----:B------:R-:W1:Y:S02]  /*00f0*/  LDCU UR4, c[0x0][0x3c4] ;  /* 0x00007880ff0477ac */ /* 0x000e640008000800 */
[----:B-1----:R-:W-:-:S09]  /*0100*/  UISETP.GE.AND UP0, UPT, UR4, 0x1, UPT ;  /* 0x000000010400788c */ /* 0x002fd2000bf06270 */
[----:B------:R-:W-:Y:S05]  /*0110*/  BRA.U !UP0, `(.L_x_16) ;  /* 0x0000000d08487547 */ /* 0x000fea000b800000 */
[----:B------:R-:W-:Y:S02]  /*0120*/  ULOP3.LUT UR10, UR4, 0x7, URZ, 0xc0, !UPT ;  /* 0x00000007040a7892 */ /* 0x000fe4000f8ec0ff */
[----:B------:R-:W-:Y:S01]  /*0130*/  IMAD R4, R0, UR4, RZ ;  /* 0x0000000400047c24 */ /* 0x000fe2000f8e02ff */
[----:B------:R-:W-:-:S09]  /*0140*/  UMOV UR4, URZ ;  /* 0x000000ff00047c82 */ /* 0x000fd20008000000 */
.L_x_22:
[----:B-1----:R-:W1:Y:S01]  /*0150*/  LDC R5, c[0x0][0x3c8] ;  /* 0x0000f200ff057b82 */ /* 0x002e620000000800 */
[----:B--2-4-:R-:W2:Y:S01]  /*0160*/  LDG.E R12, desc[UR12][R2.64] ;  /* 0x0000000c020c7981 */ /* 0x014ea2000c1e1900 */
[----:B------:R-:W3:Y:S06]  /*0170*/  LDCU UR5, c[0x0][0x3c4] ;  /* 0x00007880ff0577ac */ /* 0x000eec0008000800 */
[----:B------:R-:W4:Y:S08]  /*0180*/  LDC.64 R10, c[0x0][0x388] ;  /* 0x0000e200ff0a7b82 */ /* 0x000f300000000a00 */
[----:B------:R-:W5:Y:S01]  /*0190*/  LDC.64 R8, c[0x0][0x380] ;  /* 0x0000e000ff087b82 */ /* 0x000f620000000a00 */
[----:B-1----:R-:W-:-:S04]  /*01a0*/  IMAD R5, R5, UR4, R0 ;  /* 0x0000000405057c24 */ /* 0x002fc8000f8e0200 */
[----:B----4-:R-:W-:-:S06]  /*01b0*/  IMAD.WIDE R10, R5, 0x4, R10 ;  /* 0x00000004050a7825 */ /* 0x010fcc00078e020a */
[----:B------:R-:W4:Y:S01]  /*01c0*/  LDG.E R10, desc[UR12][R10.64] ;  /* 0x0000000c0a0a7981 */ /* 0x000f22000c1e1900 */
[----:B-----5:R-:W-:-:S05]  /*01d0*/  IMAD.WIDE R8, R5, 0x4, R8 ;  /* 0x0000000405087825 */ /* 0x020fca00078e0208 */
[----:B------:R-:W5:Y:S01]  /*01e0*/  LDG.E R5, desc[UR12][R8.64] ;  /* 0x0000000c08057981 */ /* 0x000f62000c1e1900 */
[----:B---3--:R-:W-:Y:S01]  /*01f0*/  UISETP.GE.U32.AND UP0, UPT, UR5, 0x8, UPT ;  /* 0x000000080500788c */ /* 0x008fe2000bf06070 */
[----:B------:R-:W-:Y:S01]  /*0200*/  HFMA2 R7, -RZ, RZ, 0, 0 ;  /* 0x00000000ff077431 */ /* 0x000fe200000001ff */
[----:B------:R-:W-:Y:S01]  /*0210*/  UIMAD UR16, UR4, UR5, URZ ;  /* 0x00000005041072a4 */ /* 0x000fe2000f8e02ff */
[----:B----4-:R-:W-:-:S05]  /*0220*/  FSET.BF.GT.AND R6, R10, RZ, PT ;  /* 0x000000ff0a06720a */ /* 0x010fca0003804000 */
[----:B-----5:R-:W-:-:S04]  /*0230*/  FMUL R5, R5, R6 ;  /* 0x0000000605057220 */ /* 0x020fc80000400000 */
[----:B--2---:R-:W-:-:S05]  /*0240*/  FADD R13, R5, R12 ;  /* 0x0000000c050d7221 */ /* 0x004fca0000000000 */
[----:B------:R1:W-:Y:S01]  /*0250*/  STG.E desc[UR12][R2.64], R13 ;  /* 0x0000000d02007986 */ /* 0x0003e2000c10190c */
[----:B------:R-:W-:Y:S05]  /*0260*/  BRA.U !UP0, `(.L_x_17) ;  /* 0x0000000508387547 */ /* 0x000fea000b800000 */
[----:B------:R-:W2:Y:S01]  /*0270*/  LDCU.64 UR6, c[0x0][0x390] ;  /* 0x00007200ff0677ac */ /* 0x000ea20008000a00 */
[----:B------:R-:W-:Y:S01]  /*0280*/  MOV R14, R4 ;  /* 0x00000004000e7202 */ /* 0x000fe20000000f00 */
[----:B------:R-:W3:Y:S01]  /*0290*/  LDCU.64 UR8, c[0x0][0x3a8] ;  /* 0x00007500ff0877ac */ /* 0x000ee20008000a00 */
[----:B------:R-:W-:Y:S02]  /*02a0*/  ULOP3.LUT UR11, UR5, 0x7ffffff8, URZ, 0xc0, !UPT ;  /* 0x7ffffff8050b7892 */ /* 0x000fe4000f8ec0ff */
[----:B--2---:R-:W-:Y:S02]  /*02b0*/  UIMAD.WIDE.U32 UR6, UR16, 0x4, UR6 ;  /* 0x00000004100678a5 */ /* 0x004fe4000f8e0006 */
[----:B---3--:R-:W-:Y:S02]  /*02c0*/  UIMAD.WIDE.U32 UR8, UR16, 0x4, UR8 ;  /* 0x00000004100878a5 */ /* 0x008fe4000f8e0008 */
[----:B------:R-:W-:Y:S02]  /*02d0*/  UIADD3 UR15, UP0, UPT, UR6, 0x10, URZ ;  /* 0x00000010060f7890 */ /* 0x000fe4000ff1e0ff */
[----:B------:R-:W-:-:S02]  /*02e0*/  UIADD3 UR14, UP1, UPT, UR8, 0x10, URZ ;  /* 0x00000010080e7890 */ /* 0x000fc4000ff3e0ff */
[----:B------:R-:W-:Y:S02]  /*02f0*/  UIADD3.X UR6, UPT, UPT, URZ, UR7, URZ, UP0, !UPT ;  /* 0x00000007ff067290 */ /* 0x000fe400087fe4ff */
[----:B------:R-:W-:Y:S01]  /*0300*/  UIADD3.X UR8, UPT, UPT, URZ, UR9, URZ, UP1, !UPT ;  /* 0x00000009ff087290 */ /* 0x000fe20008ffe4ff */
[----:B------:R-:W-:Y:S01]  /*0310*/  MOV R6, UR15 ;  /* 0x0000000f00067c02 */ /* 0x000fe20008000f00 */
[----:B------:R-:W-:Y:S01]  /*0320*/  UIADD3 UR7, UPT, UPT, -UR11, URZ, URZ ;  /* 0x000000ff0b077290 */ /* 0x000fe2000fffe1ff */
[----:B------:R-:W-:Y:S02]  /*0330*/  MOV R16, UR14 ;  /* 0x0000000e00107c02 */ /* 0x000fe40008000f00 */
[----:B------:R-:W-:Y:S02]  /*0340*/  MOV R7, UR6 ;  /* 0x0000000600077c02 */ /* 0x000fe40008000f00 */
[----:B------:R-:W-:-:S07]  /*0350*/  MOV R21, UR8 ;  /* 0x0000000800157c02 */ /* 0x000fce0008000f00 */
.L_x_18:
[----:B-1----:R-:W1:Y:S01]  /*0360*/  LDG.E R12, desc[UR12][R6.64+-0x10] ;  /* 0xfffff00c060c7981 */ /* 0x002e62000c1e1900 */
[----:B------:R-:W2:Y:S08]  /*0370*/  LDC.64 R8, c[0x0][0x3b0] ;  /* 0x0000ec00ff087b82 */ /* 0x000eb00000000a00 */
[----:B------:R-:W3:Y:S01]  /*0380*/  LDC.64 R10, c[0x0][0x398] ;  /* 0x0000e600ff0a7b82 */ /* 0x000ee20000000a00 */
[----:B--2---:R-:W-:-:S04]  /*0390*/  IMAD.WIDE R8, R14, 0x4, R8 ;  /* 0x000000040e087825 */ /* 0x004fc800078e0208 */
[----:B---3--:R-:W-:-:S04]  /*03a0*/  IMAD.WIDE R10, R14, 0x4, R10 ;  /* 0x000000040e0a7825 */ /* 0x008fc800078e020a */
[----:B-1----:R-:W-:-:S05]  /*03b0*/  FMUL R13, R5, R12 ;  /* 0x0000000c050d7220 */ /* 0x002fca0000400000 */
[----:B------:R1:W-:Y:S04]  /*03c0*/  REDG.E.ADD.F32.FTZ.RN.STRONG.GPU desc[UR12][R8.64], R13 ;  /* 0x0000000d080079a6 */ /* 0x0003e8000c12f30c */
[----:B------:R-:W2:Y:S01]  /*03d0*/  LDG.E R12, desc[UR12][R10.64] ;  /* 0x0000000c0a0c7981 */ /* 0x000ea2000c1e1900 */
[----:B-1----:R-:W-:Y:S01]  /*03e0*/  MOV R13, R21 ;  /* 0x00000015000d7202 */ /* 0x002fe20000000f00 */
[----:B--2---:R-:W-:Y:S01]  /*03f0*/  FMUL R15, R5, R12 ;  /* 0x0000000c050f7220 */ /* 0x004fe20000400000 */
[----:B------:R-:W-:-:S05]  /*0400*/  MOV R12, R16 ;  /* 0x00000010000c7202 */ /* 0x000fca0000000f00 */
[----:B------:R1:W-:Y:S04]  /*0410*/  REDG.E.ADD.F32.FTZ.RN.STRONG.GPU desc[UR12][R12.64+-0x10], R15 ;  /* 0xfffff00f0c0079a6 */ /* 0x0003e8000c12f30c */
[----:B------:R-:W2:Y:S02]  /*0420*/  LDG.E R16, desc[UR12][R6.64+-0xc] ;  /* 0xfffff40c06107981 */ /* 0x000ea4000c1e1900 */
[----:B--2---:R-:W-:-:S05]  /*0430*/  FMUL R17, R5, R16 ;  /* 0x0000001005117220 */ /* 0x004fca0000400000 */
[----:B------:R2:W-:Y:S04]  /*0440*/  REDG.E.ADD.F32.FTZ.RN.STRONG.GPU desc[UR12][R8.64+0x4], R17 ;  /* 0x00000411080079a6 */ /* 0x0005e8000c12f30c */
[----:B------:R-:W3:Y:S02]  /*0450*/  LDG.E R16, desc[UR12][R10.64+0x4] ;  /* 0x0000040c0a107981 */ /* 0x000ee4000c1e1900 */
[----:B---3--:R-:W-:-:S05]  /*0460*/  FMUL R19, R5, R16 ;  /* 0x0000001005137220 */ /* 0x008fca0000400000 */
[----:B------:R3:W-:Y:S04]  /*0470*/  REDG.E.ADD.F32.FTZ.RN.STRONG.GPU desc[UR12][R12.64+-0xc], R19 ;  /* 0xfffff4130c0079a6 */ /* 0x0007e8000c12f30c */
[----:B------:R-:W4:Y:S02]  /*0480*/  LDG.E R16, desc[UR12][R6.64+-0x8] ;  /* 0xfffff80c06107981 */ /* 0x000f24000c1e1900 */
[----:B----4-:R-:W-:-:S05]  /*0490*/  FMUL R21, R5, R16 ;  /* 0x0000001005157220 */ /* 0x010fca0000400000 */
[----:B------:R4:W-:Y:S04]  /*04a0*/  REDG.E.ADD.F32.FTZ.RN.STRONG.GPU desc[UR12][R8.64+0x8], R21 ;  /* 0x00000815080079a6 */ /* 0x0009e8000c12f30c */
[----:B------:R-:W1:Y:S02]  /*04b0*/  LDG.E R16, desc[UR12][R10.64+0x8] ;  /* 0x0000080c0a107981 */ /* 0x000e64000c1e1900 */
[----:B-1----:R-:W-:-:S05]  /*04c0*/  FMUL R15, R5, R16 ;  /* 0x00000010050f7220 */ /* 0x002fca0000400000 */
        /* <DEDUP_REMOVED lines=28> */
[----:B------:R-:W3:Y:S01]  /*0690*/  LDG.E R16, desc[UR12][R10.64+0x1c] ;  /* 0x00001c0c0a107981 */ /* 0x000ee2000c1e1900 */
[----:B------:R-:W-:-:S04]  /*06a0*/  UIADD3 UR7, UPT, UPT, UR7, 0x8, URZ ;  /* 0x0000000807077890 */ /* 0x000fc8000fffe0ff */
[----:B------:R-:W-:Y:S01]  /*06b0*/  UISETP.NE.AND UP0, UPT, UR7, URZ, UPT ;  /* 0x000000ff0700728c */ /* 0x000fe2000bf05270 */
[----:B---3--:R-:W-:-:S05]  /*06c0*/  FMUL R19, R5, R16 ;  /* 0x0000001005137220 */ /* 0x008fca0000400000 */
[----:B------:R1:W-:Y:S01]  /*06d0*/  REDG.E.ADD.F32.FTZ.RN.STRONG.GPU desc[UR12][R12.64+0xc], R19 ;  /* 0x00000c130c0079a6 */ /* 0x0003e2000c12f30c */
[----:B------:R-:W-:Y:S02]  /*06e0*/  IADD3 R6, P0, PT, R6, 0x20, RZ ;  /* 0x0000002006067810 */ /* 0x000fe40007f1e0ff */
[----:B------:R-:W-:Y:S02]  /*06f0*/  IADD3 R16, P1, PT, R12, 0x20, RZ ;  /* 0x000000200c107810 */ /* 0x000fe40007f3e0ff */
[----:B------:R-:W-:Y:S02]  /*0700*/  IADD3.X R7, PT, PT, RZ, R7, RZ, P0, !PT ;  /* 0x00000007ff077210 */ /* 0x000fe400007fe4ff */
[----:B----4-:R-:W-:Y:S02]  /*0710*/  IADD3.X R21, PT, PT, RZ, R13, RZ, P1, !PT ;  /* 0x0000000dff157210 */ /* 0x010fe40000ffe4ff */
[----:B------:R-:W-:Y:S01]  /*0720*/  IADD3 R14, PT, PT, R14, 0x8, RZ ;  /* 0x000000080e0e7810 */ /* 0x000fe20007ffe0ff */
[----:B------:R-:W-:Y:S06]  /*0730*/  BRA.U UP0, `(.L_x_18) ;  /* 0xfffffffd00087547 */ /* 0x000fec000b83ffff */
[----:B------:R-:W-:-:S07]  /*0740*/  MOV R7, UR11 ;  /* 0x0000000b00077c02 */ /* 0x000fce0008000f00 */
.L_x_17:
[----:B------:R-:W-:-:S09]  /*0750*/  UISETP.NE.AND UP0, UPT, UR10, URZ, UPT ;  /* 0x000000ff0a00728c */ /* 0x000fd2000bf05270 */
[----:B------:R-:W-:Y:S05]  /*0760*/  BRA.U !UP0, `(.L_x_19) ;  /* 0x0000000508a07547 */ /* 0x000fea000b800000 */
[----:B------:R-:W-:Y:S02]  /*0770*/  UIADD3 UR6, UPT, UPT, UR10, -0x1, URZ ;  /* 0xffffffff0a067890 */ /* 0x000fe4000fffe0ff */
[----:B------:R-:W-:Y:S02]  /*0780*/  ULOP3.LUT UP1, UR7, UR5, 0x3, URZ, 0xc0, !UPT ;  /* 0x0000000305077892 */ /* 0x000fe4000f82c0ff */
[----:B------:R-:W-:-:S09]  /*0790*/  UISETP.GE.U32.AND UP0, UPT, UR6, 0x3, UPT ;  /* 0x000000030600788c */ /* 0x000fd2000bf06070 */
[----:B------:R-:W-:Y:S05]  /*07a0*/  BRA.U !UP0, `(.L_x_20) ;  /* 0x0000000108b47547 */ /* 0x000fea000b800000 */
[----:B-1----:R-:W1:Y:S01]  /*07b0*/  LDC.64 R12, c[0x0][0x390] ;  /* 0x0000e400ff0c7b82 */ /* 0x002e620000000a00 */
[----:B------:R-:W-:Y:S01]  /*07c0*/  IADD3 R6, PT, PT, R7, UR16, RZ ;  /* 0x0000001007067c10 */ /* 0x000fe2000fffe0ff */
[----:B------:R-:W2:Y:S06]  /*07d0*/  LDCU.64 UR8, c[0x0][0x390] ;  /* 0x00007200ff0877ac */ /* 0x000eac0008000a00 */
[----:B------:R-:W3:Y:S08]  /*07e0*/  LDC.64 R8, c[0x0][0x3b0] ;  /* 0x0000ec00ff087b82 */ /* 0x000ef00000000a00 */
[----:B------:R-:W4:Y:S01]  /*07f0*/  LDC.64 R10, c[0x0][0x398] ;  /* 0x0000e600ff0a7b82 */ /* 0x000f220000000a00 */
[----:B-1----:R-:W-:-:S06]  /*0800*/  IMAD.WIDE.U32 R12, R6, 0x4, R12 ;  /* 0x00000004060c7825 */ /* 0x002fcc00078e000c */
[----:B------:R-:W5:Y:S01]  /*0810*/  LDG.E R12, desc[UR12][R12.64] ;  /* 0x0000000c0c0c7981 */ /* 0x000f62000c1e1900 */
[----:B------:R-:W-:-:S05]  /*0820*/  IADD3 R15, PT, PT, R4, R7, RZ ;  /* 0x00000007040f7210 */ /* 0x000fca0007ffe0ff */
[----:B---3--:R-:W-:-:S04]  /*0830*/  IMAD.WIDE R8, R15, 0x4, R8 ;  /* 0x000000040f087825 */ /* 0x008fc800078e0208 */
[----:B----4-:R-:W-:Y:S02]  /*0840*/  IMAD.WIDE R10, R15, 0x4, R10 ;  /* 0x000000040f0a7825 */ /* 0x010fe400078e020a */
[----:B------:R-:W1:Y:S02]  /*0850*/  LDC.64 R14, c[0x0][0x3a8] ;  /* 0x0000ea00ff0e7b82 */ /* 0x000e640000000a00 */
[----:B-----5:R-:W-:-:S05]  /*0860*/  FMUL R19, R5, R12 ;  /* 0x0000000c05137220 */ /* 0x020fca0000400000 */
[----:B------:R3:W-:Y:S04]  /*0870*/  REDG.E.ADD.F32.FTZ.RN.STRONG.GPU desc[UR12][R8.64], R19 ;  /* 0x00000013080079a6 */ /* 0x0007e8000c12f30c */
[----:B------:R-:W3:Y:S01]  /*0880*/  LDG.E R18, desc[UR12][R10.64] ;  /* 0x0000000c0a127981 */ /* 0x000ee2000c1e1900 */
[----:B------:R-:W-:Y:S01]  /*0890*/  IADD3 R22, P0, PT, R7, UR16, RZ ;  /* 0x0000001007167c10 */ /* 0x000fe2000ff1e0ff */
[----:B-1----:R-:W-:-:S03]  /*08a0*/  IMAD.WIDE.U32 R16, R6, 0x4, R14 ;  /* 0x0000000406107825 */ /* 0x002fc600078e000e */
[----:B------:R-:W-:Y:S02]  /*08b0*/  IADD3.X R13, PT, PT, RZ, RZ, RZ, P0, !PT ;  /* 0x000000ffff0d7210 */ /* 0x000fe400007fe4ff */
[C---:B------:R-:W-:Y:S02]  /*08c0*/  SHF.L.U32 R20, R22.reuse, 0x2, RZ ;  /* 0x0000000216147819 */ /* 0x040fe400000006ff */
[----:B------:R-:W-:Y:S02]  /*08d0*/  SHF.L.U64.HI R22, R22, 0x2, R13 ;  /* 0x0000000216167819 */ /* 0x000fe4000001020d */
[----:B--2---:R-:W-:-:S04]  /*08e0*/  IADD3 R12, P0, PT, R20, UR8, RZ ;  /* 0x00000008140c7c10 */ /* 0x004fc8000ff1e0ff */
[----:B------:R-:W-:Y:S01]  /*08f0*/  IADD3.X R13, PT, PT, R22, UR9, RZ, P0, !PT ;  /* 0x00000009160d7c10 */ /* 0x000fe200087fe4ff */
[----:B------:R-:W1:Y:S01]  /*0900*/  LDCU.64 UR8, c[0x0][0x3a8] ;  /* 0x00007500ff0877ac */ /* 0x000e620008000a00 */
[----:B---3--:R-:W-:-:S05]  /*0910*/  FMUL R19, R5, R18 ;  /* 0x0000001205137220 */ /* 0x008fca0000400000 */
[----:B------:R2:W-:Y:S04]  /*0920*/  REDG.E.ADD.F32.FTZ.RN.STRONG.GPU desc[UR12][R16.64], R19 ;  /* 0x00000013100079a6 */ /* 0x0005e8000c12f30c */
[----:B------:R-:W3:Y:S02]  /*0930*/  LDG.E R6, desc[UR12][R12.64+0x4] ;  /* 0x0000040c0c067981 */ /* 0x000ee4000c1e1900 */
[----:B---3--:R-:W-:-:S05]  /*0940*/  FMUL R21, R5, R6 ;  /* 0x0000000605157220 */ /* 0x008fca0000400000 */
[----:B------:R3:W-:Y:S04]  /*0950*/  REDG.E.ADD.F32.FTZ.RN.STRONG.GPU desc[UR12][R8.64+0x4], R21 ;  /* 0x00000415080079a6 */ /* 0x0007e8000c12f30c */
[----:B------:R-:W4:Y:S01]  /*0960*/  LDG.E R6, desc[UR12][R10.64+0x4] ;  /* 0x0000040c0a067981 */ /* 0x000f22000c1e1900 */
[----:B-1----:R-:W-:-:S04]  /*0970*/  IADD3 R14, P0, PT, R20, UR8, RZ ;  /* 0x00000008140e7c10 */ /* 0x002fc8000ff1e0ff */
[----:B------:R-:W-:Y:S01]  /*0980*/  IADD3.X R15, PT, PT, R22, UR9, RZ, P0, !PT ;  /* 0x00000009160f7c10 */ /* 0x000fe200087fe4ff */
[----:B----4-:R-:W-:-:S05]  /*0990*/  FMUL R23, R5, R6 ;  /* 0x0000000605177220 */ /* 0x010fca0000400000 */
[----:B------:R1:W-:Y:S04]  /*09a0*/  REDG.E.ADD.F32.FTZ.RN.STRONG.GPU desc[UR12][R14.64+0x4], R23 ;  /* 0x000004170e0079a6 */ /* 0x0003e8000c12f30c */
[----:B------:R-:W2:Y:S02]  /*09b0*/  LDG.E R6, desc[UR12][R12.64+0x8] ;  /* 0x0000080c0c067981 */ /* 0x000ea4000c1e1900 */
[----:B--2---:R-:W-:-:S05]  /*09c0*/  FMUL R17, R5, R6 ;  /* 0x0000000605117220 */ /* 0x004fca0000400000 */
[----:B------:R2:W-:Y:S04]  /*09d0*/  REDG.E.ADD.F32.FTZ.RN.STRONG.GPU desc[UR12][R8.64+0x8], R17 ;  /* 0x00000811080079a6 */ /* 0x0005e8000c12f30c */
[----:B------:R-:W4:Y:S02]  /*09e0*/  LDG.E R6, desc[UR12][R10.64+0x8] ;  /* 0x0000080c0a067981 */ /* 0x000f24000c1e1900 */
[----:B----4-:R-:W-:-:S05]  /*09f0*/  FMUL R19, R5, R6 ;  /* 0x0000000605137220 */ /* 0x010fca0000400000 */
[----:B------:R2:W-:Y:S04]  /*0a00*/  REDG.E.ADD.F32.FTZ.RN.STRONG.GPU desc[UR12][R14.64+0x8], R19 ;  /* 0x000008130e0079a6 */ /* 0x0005e8000c12f30c */
[----:B------:R-:W3:Y:S02]  /*0a10*/  LDG.E R6, desc[UR12][R12.64+0xc] ;  /* 0x00000c0c0c067981 */ /* 0x000ee4000c1e1900 */
[----:B---3--:R-:W-:-:S05]  /*0a20*/  FMUL R21, R5, R6 ;  /* 0x0000000605157220 */ /* 0x008fca0000400000 */
[----:B------:R2:W-:Y:S04]  /*0a30*/  REDG.E.ADD.F32.FTZ.RN.STRONG.GPU desc[UR12][R8.64+0xc], R21 ;  /* 0x00000c15080079a6 */ /* 0x0005e8000c12f30c */
[----:B------:R-:W1:Y:S02]  /*0a40*/  LDG.E R6, desc[UR12][R10.64+0xc] ;  /* 0x00000c0c0a067981 */ /* 0x000e64000c1e1900 */
[----:B-1----:R-:W-:-:S05]  /*0a50*/  FMUL R23, R5, R6 ;  /* 0x0000000605177220 */ /* 0x002fca0000400000 */
[----:B------:R2:W-:Y:S01]  /*0a60*/  REDG.E.ADD.F32.FTZ.RN.STRONG.GPU desc[UR12][R14.64+0xc], R23 ;  /* 0x00000c170e0079a6 */ /* 0x0005e2000c12f30c */
[----:B------:R-:W-:-:S07]  /*0a70*/  IADD3 R7, PT, PT, R7, 0x4, RZ ;  /* 0x0000000407077810 */ /* 0x000fce0007ffe0ff */
.L_x_20:
[----:B------:R-:W-:Y:S05]  /*0a80*/  BRA.U !UP1, `(.L_x_19) ;  /* 0x0000000109d87547 */ /* 0x000fea000b800000 */
[----:B------:R-:W-:Y:S02]  /*0a90*/  UISETP.NE.AND UP0, UPT, UR7, 0x1, UPT ;  /* 0x000000010700788c */ /* 0x000fe4000bf05270 */
[----:B------:R-:W-:-:S04]  /*0aa0*/  ULOP3.LUT UR5, UR5, 0x1, URZ, 0xc0, !UPT ;  /* 0x0000000105057892 */ /* 0x000fc8000f8ec0ff */
[----:B------:R-:W-:-:S03]  /*0ab0*/  UISETP.NE.U32.AND UP1, UPT, UR5, 0x1, UPT ;  /* 0x000000010500788c */ /* 0x000fc6000bf25070 */
[----:B------:R-:W-:Y:S08]  /*0ac0*/  BRA.U !UP0, `(.L_x_21) ;  /* 0x0000000108847547 */ /* 0x000ff0000b800000 */
[----:B-12---:R-:W1:Y:S01]  /*0ad0*/  LDC.64 R8, c[0x0][0x390] ;  /* 0x0000e400ff087b82 */ /* 0x006e620000000a00 */
[----:B------:R-:W-:Y:S01]  /*0ae0*/  IADD3 R6, PT, PT, R7, UR16, RZ ;  /* 0x0000001007067c10 */ /* 0x000fe2000fffe0ff */
[----:B------:R-:W2:Y:S06]  /*0af0*/  LDCU.64 UR6, c[0x0][0x390] ;  /* 0x00007200ff0677ac */ /* 0x000eac0008000a00 */
[----:B------:R-:W3:Y:S01]  /*0b00*/  LDC.64 R10, c[0x0][0x398] ;  /* 0x0000e600ff0a7b82 */ /* 0x000ee20000000a00 */
[----:B-1----:R-:W-:-:S07]  /*0b10*/  IMAD.WIDE.U32 R14, R6, 0x4, R8 ;  /* 0x00000004060e7825 */ /* 0x002fce00078e0008 */
[----:B------:R-:W1:Y:S01]  /*0b20*/  LDC.64 R8, c[0x0][0x3b0] ;  /* 0x0000ec00ff087b82 */ /* 0x000e620000000a00 */
[----:B------:R-:W4:Y:S01]  /*0b30*/  LDG.E R14, desc[UR12][R14.64] ;  /* 0x0000000c0e0e7981 */ /* 0x000f22000c1e1900 */
[----:B------:R-:W-:-:S05]  /*0b40*/  IADD3 R13, PT, PT, R4, R7, RZ ;  /* 0x00000007040d7210 */ /* 0x000fca0007ffe0ff */
[----:B---3--:R-:W-:-:S04]  /*0b50*/  IMAD.WIDE R10, R13, 0x4, R10 ;  /* 0x000000040d0a7825 */ /* 0x008fc800078e020a */
[----:B-1----:R-:W-:Y:S02]  /*0b60*/  IMAD.WIDE R8, R13, 0x4, R8 ;  /* 0x000000040d087825 */ /* 0x002fe400078e0208 */
[----:B------:R-:W1:Y:S02]  /*0b70*/  LDC.64 R12, c[0x0][0x3a8] ;  /* 0x0000ea00ff0c7b82 */ /* 0x000e640000000a00 */
[----:B----4-:R-:W-:-:S05]  /*0b80*/  FMUL R17, R5, R14 ;  /* 0x0000000e05117220 */ /* 0x010fca0000400000 */
[----:B------:R3:W-:Y:S04]  /*0b90*/  REDG.E.ADD.F32.FTZ.RN.STRONG.GPU desc[UR12][R8.64], R17 ;  /* 0x00000011080079a6 */ /* 0x0007e8000c12f30c */
[----:B------:R-:W4:Y:S01]  /*0ba0*/  LDG.E R16, desc[UR12][R10.64] ;  /* 0x0000000c0a107981 */ /* 0x000f22000c1e1900 */
        /* <DEDUP_REMOVED lines=8> */
[----:B----4-:R-:W-:-:S05]  /*0c30*/  FMUL R19, R5, R16 ;  /* 0x0000001005137220 */ /* 0x010fca0000400000 */
[----:B------:R4:W-:Y:S04]  /*0c40*/  REDG.E.ADD.F32.FTZ.RN.STRONG.GPU desc[UR12][R12.64], R19 ;  /* 0x000000130c0079a6 */ /* 0x0009e8000c12f30c */
[----:B------:R-:W2:Y:S02]  /*0c50*/  LDG.E R14, desc[UR12][R14.64+0x4] ;  /* 0x0000040c0e0e7981 */ /* 0x000ea4000c1e1900 */
[----:B--2---:R-:W-:-:S05]  /*0c60*/  FMUL R21, R5, R14 ;  /* 0x0000000e05157220 */ /* 0x004fca0000400000 */
[----:B------:R4:W-:Y:S04]  /*0c70*/  REDG.E.ADD.F32.FTZ.RN.STRONG.GPU desc[UR12][R8.64+0x4], R21 ;  /* 0x00000415080079a6 */ /* 0x0009e8000c12f30c */
[----:B------:R-:W2:Y:S01]  /*0c80*/  LDG.E R10, desc[UR12][R10.64+0x4] ;  /* 0x0000040c0a0a7981 */ /* 0x000ea2000c1e1900 */
[----:B-1----:R-:W-:-:S04]  /*0c90*/  IADD3 R16, P0, PT, R20, UR6, RZ ;  /* 0x0000000614107c10 */ /* 0x002fc8000ff1e0ff */
[----:B---3--:R-:W-:Y:S01]  /*0ca0*/  IADD3.X R17, PT, PT, R18, UR7, RZ, P0, !PT ;  /* 0x0000000712117c10 */ /* 0x008fe200087fe4ff */
[----:B--2---:R-:W-:-:S05]  /*0cb0*/  FMUL R23, R5, R10 ;  /* 0x0000000a05177220 */ /* 0x004fca0000400000 */
[----:B------:R4:W-:Y:S01]  /*0cc0*/  REDG.E.ADD.F32.FTZ.RN.STRONG.GPU desc[UR12][R16.64+0x4], R23 ;  /* 0x00000417100079a6 */ /* 0x0009e2000c12f30c */
[----:B------:R-:W-:-:S07]  /*0cd0*/  IADD3 R7, PT, PT, R7, 0x2, RZ ;  /* 0x0000000207077810 */ /* 0x000fce0007ffe0ff */
.L_x_21:
[----:B------:R-:W-:Y:S05]  /*0ce0*/  BRA.U UP1, `(.L_x_19) ;  /* 0x0000000101407547 */ /* 0x000fea000b800000 */
[----:B-12-4-:R-:W1:Y:S01]  /*0cf0*/  LDC.64 R8, c[0x0][0x390] ;  /* 0x0000e400ff087b82 */ /* 0x016e620000000a00 */
[----:B------:R-:W-:-:S07]  /*0d00*/  IADD3 R17, PT, PT, R7, UR16, RZ ;  /* 0x0000001007117c10 */ /* 0x000fce000fffe0ff */
[----:B------:R-:W2:Y:S08]  /*0d10*/  LDC.64 R10, c[0x0][0x3b0] ;  /* 0x0000ec00ff0a7b82 */ /* 0x000eb00000000a00 */
[----:B------:R-:W3:Y:S01]  /*0d20*/  LDC.64 R12, c[0x0][0x398] ;  /* 0x0000e600ff0c7b82 */ /* 0x000ee20000000a00 */
[----:B-1----:R-:W-:-:S06]  /*0d30*/  IMAD.WIDE.U32 R8, R17, 0x4, R8 ;  /* 0x0000000411087825 */ /* 0x002fcc00078e0008 */
[----:B------:R-:W4:Y:S01]  /*0d40*/  LDG.E R8, desc[UR12][R8.64] ;  /* 0x0000000c08087981 */ /* 0x000f22000c1e1900 */
[----:B------:R-:W-:-:S05]  /*0d50*/  IADD3 R15, PT, PT, R4, R7, RZ ;  /* 0x00000007040f7210 */ /* 0x000fca0007ffe0ff */
[C---:B--2---:R-:W-:Y:S02]  /*0d60*/  IMAD.WIDE R6, R15.reuse, 0x4, R10 ;  /* 0x000000040f067825 */ /* 0x044fe400078e020a */
[----:B------:R-:W1:Y:S02]  /*0d70*/  LDC.64 R10, c[0x0][0x3a8] ;  /* 0x0000ea00ff0a7b82 */ /* 0x000e640000000a00 */
[----:B---3--:R-:W-:-:S04]  /*0d80*/  IMAD.WIDE R12, R15, 0x4, R12 ;  /* 0x000000040f0c7825 */ /* 0x008fc800078e020c */
[----:B----4-:R-:W-:-:S05]  /*0d90*/  FMUL R19, R5, R8 ;  /* 0x0000000805137220 */ /* 0x010fca0000400000 */
[----:B------:R3:W-:Y:S04]  /*0da0*/  REDG.E.ADD.F32.FTZ.RN.STRONG.GPU desc[UR12][R6.64], R19 ;  /* 0x00000013060079a6 */ /* 0x0007e8000c12f30c */
[----:B------:R-:W2:Y:S01]  /*0db0*/  LDG.E R12, desc[UR12][R12.64] ;  /* 0x0000000c0c0c7981 */ /* 0x000ea2000c1e1900 */
[----:B-1----:R-:W-:-:S04]  /*0dc0*/  IMAD.WIDE.U32 R10, R17, 0x4, R10 ;  /* 0x00000004110a7825 */ /* 0x002fc800078e000a */
[----:B--2---:R-:W-:-:S05]  /*0dd0*/  FMUL R5, R5, R12 ;  /* 0x0000000c05057220 */ /* 0x004fca0000400000 */
[----:B------:R3:W-:Y:S02]  /*0de0*/  REDG.E.ADD.F32.FTZ.RN.STRONG.GPU desc[UR12][R10.64], R5 ;  /* 0x000000050a0079a6 */ /* 0x0007e4000c12f30c */
.L_x_19:
[----:B---3--:R-:W3:Y:S01]  /*0df0*/  LDC R5, c[0x0][0x3c0] ;  /* 0x0000f000ff057b82 */ /* 0x008ee20000000800 */
[----:B------:R-:W-:-:S06]  /*0e00*/  UIADD3 UR4, UPT, UPT, UR4, 0x1, URZ ;  /* 0x0000000104047890 */ /* 0x000fcc000fffe0ff */
[----:B---3--:R-:W-:-:S13]  /*0e10*/  ISETP.NE.AND P0, PT, R5, UR4, PT ;  /* 0x0000000405007c0c */ /* 0x008fda000bf05270 */
[----:B------:R-:W-:Y:S05]  /*0e20*/  @!P0 EXIT ;  /* 0x000000000000894d */ /* 0x000fea0003800000 */
[----:B------:R-:W-:Y:S05]  /*0e30*/  BRA `(.L_x_22) ;  /* 0xfffffff000c47947 */ /* 0x000fea000383ffff */
.L_x_16:
[C---:B------:R-:W-:Y:S02]  /*0e40*/  ISETP.GE.U32.AND P1, PT, R4.reuse, 0x8, PT ;  /* 0x000000080400780c */ /* 0x040fe40003f26070 */
[----:B------:R-:W-:Y:S02]  /*0e50*/  CS2R R6, SRZ ;  /* 0x0000000000067805 */ /* 0x000fe4000001ff00 */
[----:B------:R-:W-:-:S04]  /*0e60*/  LOP3.LUT R18, R4, 0x7, RZ, 0xc0, !PT ;  /* 0x0000000704127812 */ /* 0x000fc800078ec0ff */
[----:B------:R-:W-:-:S05]  /*0e70*/  ISETP.NE.AND P0, PT, R18, RZ, PT ;  /* 0x000000ff1200720c */ /* 0x000fca0003f05270 */
[----:B------:R-:W-:Y:S08]  /*0e80*/  @!P1 BRA `(.L_x_23) ;  /* 0x0000000400049947 */ /* 0x000ff00003800000 */
[----:B------:R-:W-:Y:S01]  /*0e90*/  HFMA2 R7, -RZ, RZ, 0, 0 ;  /* 0x00000000ff077431 */ /* 0x000fe200000001ff */
[----:B------:R-:W-:Y:S01]  /*0ea0*/  LOP3.LUT R6, R4, 0x7ffffff8, RZ, 0xc0, !PT ;  /* 0x7ffffff804067812 */ /* 0x000fe200078ec0ff */
[----:B------:R-:W-:-:S06]  /*0eb0*/  UMOV UR4, URZ ;  /* 0x000000ff00047c82 */ /* 0x000fcc0008000000 */
.L_x_24:
[----:B------:R-:W1:Y:S01]  /*0ec0*/  LDC.64 R8, c[0x0][0x388] ;  /* 0x0000e200ff087b82 */ /* 0x000e620000000a00 */
[----:B------:R-:W-:-:S07]  /*0ed0*/  IMAD R13, R5, UR4, R0 ;  /* 0x00000004050d7c24 */ /* 0x000fce000f8e0200 */
[----:B--2---:R-:W2:Y:S01]  /*0ee0*/  LDC.64 R10, c[0x0][0x380] ;  /* 0x0000e000ff0a7b82 */ /* 0x004ea20000000a00 */
[----:B-1----:R-:W-:-:S04]  /*0ef0*/  IMAD.WIDE R8, R13, 0x4, R8 ;  /* 0x000000040d087825 */ /* 0x002fc800078e0208 */
[----:B--2---:R-:W-:Y:S02]  /*0f00*/  IMAD.WIDE R10, R13, 0x4, R10 ;  /* 0x000000040d0a7825 */ /* 0x004fe400078e020a */
[----:B------:R-:W2:Y:S04]  /*0f10*/  LDG.E R13, desc[UR12][R8.64] ;  /* 0x0000000c080d7981 */ /* 0x000ea8000c1e1900 */
[----:B------:R-:W3:Y:S01]  /*0f20*/  LDG.E R12, desc[UR12][R10.64] ;  /* 0x0000000c0a0c7981 */ /* 0x000ee2000c1e1900 */
[----:B------:R-:W-:Y:S01]  /*0f30*/  IMAD.WIDE R14, R5, 0x4, R8 ;  /* 0x00000004050e7825 */ /* 0x000fe200078e0208 */
[----:B--2---:R-:W-:-:S05]  /*0f40*/  FSET.BF.GT.AND R13, R13, RZ, PT ;  /* 0x000000ff0d0d720a */ /* 0x004fca0003804000 */
[----:B---3--:R-:W-:Y:S01]  /*0f50*/  FFMA R7, R12, R13, R7 ;  /* 0x0000000d0c077223 */ /* 0x008fe20000000007 */
[----:B------:R-:W-:-:S04]  /*0f60*/  IMAD.WIDE R12, R5, 0x4, R10 ;  /* 0x00000004050c7825 */ /* 0x000fc800078e020a */
[----:B------:R1:W-:Y:S04]  /*0f70*/  STG.E desc[UR12][R2.64], R7 ;  /* 0x0000000702007986 */ /* 0x0003e8000c10190c */
[----:B------:R-:W2:Y:S04]  /*0f80*/  LDG.E R17, desc[UR12][R14.64] ;  /* 0x0000000c0e117981 */ /* 0x000ea8000c1e1900 */
[----:B------:R-:W3:Y:S01]  /*0f90*/  LDG.E R16, desc[UR12][R12.64] ;  /* 0x0000000c0c107981 */ /* 0x000ee2000c1e1900 */
[----:B------:R-:W-:Y:S01]  /*0fa0*/  IMAD.WIDE R8, R5, 0x4, R12 ;  /* 0x0000000405087825 */ /* 0x000fe200078e020c */
[----:B--2---:R-:W-:-:S05]  /*0fb0*/  FSET.BF.GT.AND R17, R17, RZ, PT ;  /* 0x000000ff1111720a */ /* 0x004fca0003804000 */
[----:B---3--:R-:W-:Y:S01]  /*0fc0*/  FFMA R19, R16, R17, R7 ;  /* 0x0000001110137223 */ /* 0x008fe20000000007 */
[----:B------:R-:W-:-:S04]  /*0fd0*/  IMAD.WIDE R16, R5, 0x4, R14 ;  /* 0x0000000405107825 */ /* 0x000fc800078e020e */
[----:B------:R2:W-:Y:S04]  /*0fe0*/  STG.E desc[UR12][R2.64], R19 ;  /* 0x0000001302007986 */ /* 0x0005e8000c10190c */
[----:B------:R-:W3:Y:S04]  /*0ff0*/  LDG.E R11, desc[UR12][R16.64] ;  /* 0x0000000c100b7981 */ /* 0x000ee8000c1e1900 */
[----:B------:R-:W1:Y:S01]  /*1000*/  LDG.E R10, desc[UR12][R8.64] ;  /* 0x0000000c080a7981 */ /* 0x000e62000c1e1900 */
[----:B------:R-:W-:Y:S01]  /*1010*/  IMAD.WIDE R14, R5, 0x4, R16 ;  /* 0x00000004050e7825 */ /* 0x000fe200078e0210 */
[----:B---3--:R-:W-:-:S05]  /*1020*/  FSET.BF.GT.AND R11, R11, RZ, PT ;  /* 0x000000ff0b0b720a */ /* 0x008fca0003804000 */
[----:B-1----:R-:W-:Y:S01]  /*1030*/  FFMA R7, R10, R11, R19 ;  /* 0x0000000b0a077223 */ /* 0x002fe20000000013 */
[----:B------:R-:W-:-:S04]  /*1040*/  IMAD.WIDE R10, R5, 0x4, R8 ;  /* 0x00000004050a7825 */ /* 0x000fc800078e0208 */
[----:B------:R1:W-:Y:S04]  /*1050*/  STG.E desc[UR12][R2.64], R7 ;  /* 0x0000000702007986 */ /* 0x0003e8000c10190c */
[----:B------:R-:W3:Y:S04]  /*1060*/  LDG.E R13, desc[UR12][R14.64] ;  /* 0x0000000c0e0d7981 */ /* 0x000ee8000c1e1900 */
[----:B------:R-:W2:Y:S01]  /*1070*/  LDG.E R12, desc[UR12][R10.64] ;  /* 0x0000000c0a0c7981 */ /* 0x000ea2000c1e1900 */
[----:B------:R-:W-:Y:S01]  /*1080*/  IMAD.WIDE R8, R5, 0x4, R10 ;  /* 0x0000000405087825 */ /* 0x000fe200078e020a */
[----:B---3--:R-:W-:-:S05]  /*1090*/  FSET.BF.GT.AND R13, R13, RZ, PT ;  /* 0x000000ff0d0d720a */ /* 0x008fca0003804000 */
[----:B--2---:R-:W-:Y:S01]  /*10a0*/  FFMA R19, R12, R13, R7 ;  /* 0x0000000d0c137223 */ /* 0x004fe20000000007 */
[----:B------:R-:W-:-:S04]  /*10b0*/  IMAD.WIDE R12, R5, 0x4, R14 ;  /* 0x00000004050c7825 */ /* 0x000fc800078e020e */
[----:B------:R2:W-:Y:S04]  /*10c0*/  STG.E desc[UR12][R2.64], R19 ;  /* 0x0000001302007986 */ /* 0x0005e8000c10190c */
[----:B------:R-:W3:Y:S04]  /*10d0*/  LDG.E R17, desc[UR12][R12.64] ;  /* 0x0000000c0c117981 */ /* 0x000ee8000c1e1900 */
[----:B------:R-:W4:Y:S01]  /*10e0*/  LDG.E R16, desc[UR12][R8.64] ;  /* 0x0000000c08107981 */ /* 0x000f22000c1e1900 */
[----:B------:R-:W-:-:S04]  /*10f0*/  IMAD.WIDE R14, R5, 0x4, R12 ;  /* 0x00000004050e7825 */ /* 0x000fc800078e020c */
[----:B------:R-:W-:Y:S01]  /*1100*/  IMAD.WIDE R10, R5, 0x4, R8 ;  /* 0x00000004050a7825 */ /* 0x000fe200078e0208 */
[----:B---3--:R-:W-:-:S05]  /*1110*/  FSET.BF.GT.AND R17, R17, RZ, PT ;  /* 0x000000ff1111720a */ /* 0x008fca0003804000 */
[----:B----4-:R-:W-:-:S05]  /*1120*/  FFMA R17, R16, R17, R19 ;  /* 0x0000001110117223 */ /* 0x010fca0000000013 */
[----:B------:R-:W-:Y:S04]  /*1130*/  STG.E desc[UR12][R2.64], R17 ;  /* 0x0000001102007986 */ /* 0x000fe8000c10190c */
[----:B-1----:R-:W3:Y:S04]  /*1140*/  LDG.E R7, desc[UR12][R14.64] ;  /* 0x0000000c0e077981 */ /* 0x002ee8000c1e1900 */
[----:B------:R-:W4:Y:S01]  /*1150*/  LDG.E R16, desc[UR12][R10.64] ;  /* 0x0000000c0a107981 */ /* 0x000f22000c1e1900 */
[----:B------:R-:W-:-:S04]  /*1160*/  IMAD.WIDE R12, R5, 0x4, R14 ;  /* 0x00000004050c7825 */ /* 0x000fc800078e020e */
[----:B------:R-:W-:Y:S01]  /*1170*/  IMAD.WIDE R8, R5, 0x4, R10 ;  /* 0x0000000405087825 */ /* 0x000fe200078e020a */
[----:B---3--:R-:W-:-:S05]  /*1180*/  FSET.BF.GT.AND R7, R7, RZ, PT ;  /* 0x000000ff0707720a */ /* 0x008fca0003804000 */
[----:B----4-:R-:W-:-:S05]  /*1190*/  FFMA R7, R16, R7, R17 ;  /* 0x0000000710077223 */ /* 0x010fca0000000011 */
[----:B------:R1:W-:Y:S04]  /*11a0*/  STG.E desc[UR12][R2.64], R7 ;  /* 0x0000000702007986 */ /* 0x0003e8000c10190c */
[----:B--2---:R-:W2:Y:S04]  /*11b0*/  LDG.E R19, desc[UR12][R12.64] ;  /* 0x0000000c0c137981 */ /* 0x004ea8000c1e1900 */
[----:B------:R-:W3:Y:S01]  /*11c0*/  LDG.E R16, desc[UR12][R8.64] ;  /* 0x0000000c08107981 */ /* 0x000ee2000c1e1900 */
[----:B------:R-:W-:-:S04]  /*11d0*/  IMAD.WIDE R14, R5, 0x4, R12 ;  /* 0x00000004050e7825 */ /* 0x000fc800078e020c */
[----:B------:R-:W-:Y:S01]  /*11e0*/  IMAD.WIDE R10, R5, 0x4, R8 ;  /* 0x00000004050a7825 */ /* 0x000fe200078e0208 */
[----:B--2---:R-:W-:-:S05]  /*11f0*/  FSET.BF.GT.AND R19, R19, RZ, PT ;  /* 0x000000ff1313720a */ /* 0x004fca0003804000 */
[----:B---3--:R-:W-:-:S05]  /*1200*/  FFMA R19, R16, R19, R7 ;  /* 0x0000001310137223 */ /* 0x008fca0000000007 */
[----:B------:R2:W-:Y:S04]  /*1210*/  STG.E desc[UR12][R2.64], R19 ;  /* 0x0000001302007986 */ /* 0x0005e8000c10190c */
[----:B------:R-:W3:Y:S04]  /*1220*/  LDG.E R14, desc[UR12][R14.64] ;  /* 0x0000000c0e0e7981 */ /* 0x000ee8000c1e1900 */
[----:B------:R-:W1:Y:S01]  /*1230*/  LDG.E R10, desc[UR12][R10.64] ;  /* 0x0000000c0a0a7981 */ /* 0x000e62000c1e1900 */
[----:B------:R-:W-:-:S06]  /*1240*/  UIADD3 UR4, UPT, UPT, UR4, 0x8, URZ ;  /* 0x0000000804047890 */ /* 0x000fcc000fffe0ff */
[----:B------:R-:W-:Y:S02]  /*1250*/  ISETP.NE.AND P1, PT, R6, UR4, PT ;  /* 0x0000000406007c0c */ /* 0x000fe4000bf25270 */
[----:B---3--:R-:W-:-:S05]  /*1260*/  FSET.BF.GT.AND R16, R14, RZ, PT ;  /* 0x000000ff0e10720a */ /* 0x008fca0003804000 */
[----:B-1----:R-:W-:-:S05]  /*1270*/  FFMA R7, R10, R16, R19 ;  /* 0x000000100a077223 */ /* 0x002fca0000000013 */
[----:B------:R2:W-:Y:S01]  /*1280*/  STG.E desc[UR12][R2.64], R7 ;  /* 0x0000000702007986 */ /* 0x0005e2000c10190c */
[----:B------:R-:W-:Y:S05]  /*1290*/  @P1 BRA `(.L_x_24) ;  /* 0xfffffffc00081947 */ /* 0x000fea000383ffff */
.L_x_23:
[----:B------:R-:W-:Y:S05]  /*12a0*/  @!P0 EXIT ;  /* 0x000000000000894d */ /* 0x000fea0003800000 */
[----:B------:R-:W-:Y:S02]  /*12b0*/  ISETP.GE.U32.AND P0, PT, R18, 0x4, PT ;  /* 0x000000041200780c */ /* 0x000fe40003f06070 */
[----:B--2---:R-:W-:-:S04]  /*12c0*/  LOP3.LUT R19, R4, 0x3, RZ, 0xc0, !PT ;  /* 0x0000000304137812 */ /* 0x004fc800078ec0ff */
[----:B------:R-:W-:-:S07]  /*12d0*/  ISETP.NE.AND P1, PT, R19, RZ, PT ;  /* 0x000000ff1300720c */ /* 0x000fce0003f25270 */
[----:B------:R-:W-:Y:S06]  /*12e0*/  @!P0 BRA `(.L_x_25) ;  /* 0x0000000000808947 */ /* 0x000fec0003800000 */
[----:B------:R-:W1:Y:S01]  /*12f0*/  LDC.64 R8, c[0x0][0x388] ;  /* 0x0000e200ff087b82 */ /* 0x000e620000000a00 */
[----:B------:R-:W-:-:S07]  /*1300*/  IMAD R13, R6, R5, R0 ;  /* 0x00000005060d7224 */ /* 0x000fce00078e0200 */
[----:B------:R-:W2:Y:S01]  /*1310*/  LDC.64 R10, c[0x0][0x380] ;  /* 0x0000e000ff0a7b82 */ /* 0x000ea20000000a00 */
        /* <DEDUP_REMOVED lines=17> */
[----:B------:R-:W4:Y:S01]  /*1430*/  LDG.E R10, desc[UR12][R8.64] ;  /* 0x0000000c080a7981 */ /* 0x000f22000c1e1900 */
[----:B------:R-:W-:Y:S01]  /*1440*/  IMAD.WIDE R14, R5, 0x4, R16 ;  /* 0x00000004050e7825 */ /* 0x000fe200078e0210 */
[----:B---3--:R-:W-:-:S05]  /*1450*/  FSET.BF.GT.AND R11, R11, RZ, PT ;  /* 0x000000ff0b0b720a */ /* 0x008fca0003804000 */
[----:B----4-:R-:W-:Y:S01]  /*1460*/  FFMA R23, R10, R11, R21 ;  /* 0x0000000b0a177223 */ /* 0x010fe20000000015 */
[----:B------:R-:W-:-:S04]  /*1470*/  IMAD.WIDE R10, R5, 0x4, R8 ;  /* 0x00000004050a7825 */ /* 0x000fc800078e0208 */
[----:B------:R2:W-:Y:S04]  /*1480*/  STG.E desc[UR12][R2.64], R23 ;  /* 0x0000001702007986 */ /* 0x0005e8000c10190c */
[----:B------:R-:W1:Y:S04]  /*1490*/  LDG.E R14, desc[UR12][R14.64] ;  /* 0x0000000c0e0e7981 */ /* 0x000e68000c1e1900 */
[----:B------:R-:W3:Y:S01]  /*14a0*/  LDG.E R10, desc[UR12][R10.64] ;  /* 0x0000000c0a0a7981 */ /* 0x000ee2000c1e1900 */
[----:B------:R-:W-:Y:S02]  /*14b0*/  IADD3 R6, PT, PT, R6, 0x4, RZ ;  /* 0x0000000406067810 */ /* 0x000fe40007ffe0ff */
[----:B-1----:R-:W-:-:S05]  /*14c0*/  FSET.BF.GT.AND R7, R14, RZ, PT ;  /* 0x000000ff0e07720a */ /* 0x002fca0003804000 */
[----:B---3--:R-:W-:-:S05]  /*14d0*/  FFMA R7, R10, R7, R23 ;  /* 0x000000070a077223 */ /* 0x008fca0000000017 */
[----:B------:R2:W-:Y:S02]  /*14e0*/  STG.E desc[UR12][R2.64], R7 ;  /* 0x0000000702007986 */ /* 0x0005e4000c10190c */
.L_x_25:
[----:B------:R-:W-:Y:S05]  /*14f0*/  @!P1 EXIT ;  /* 0x000000000000994d */ /* 0x000fea0003800000 */
[----:B------:R-:W-:Y:S02]  /*1500*/  ISETP.NE.AND P0, PT, R19, 0x1, PT ;  /* 0x000000011300780c */ /* 0x000fe40003f05270 */
[----:B------:R-:W-:-:S04]  /*1510*/  LOP3.LUT R4, R4, 0x1, RZ, 0xc0, !PT ;  /* 0x0000000104047812 */ /* 0x000fc800078ec0ff */
[----:B------:R-:W-:-:S07]  /*1520*/  ISETP.NE.U32.AND P1, PT, R4, 0x1, PT ;  /* 0x000000010400780c */ /* 0x000fce0003f25070 */
[----:B------:R-:W-:Y:S06]  /*1530*/  @!P0 BRA `(.L_x_26) ;  /* 0x0000000000488947 */ /* 0x000fec0003800000 */
[----:B------:R-:W1:Y:S01]  /*1540*/  LDC.64 R10, c[0x0][0x388] ;  /* 0x0000e200ff0a7b82 */ /* 0x000e620000000a00 */
[----:B------:R-:W-:-:S07]  /*1550*/  IMAD R13, R6, R5, R0 ;  /* 0x00000005060d7224 */ /* 0x000fce00078e0200 */
[----:B------:R-:W3:Y:S01]  /*1560*/  LDC.64 R8, c[0x0][0x380] ;  /* 0x0000e000ff087b82 */ /* 0x000ee20000000a00 */
[----:B-1----:R-:W-:-:S05]  /*1570*/  IMAD.WIDE R10, R13, 0x4, R10 ;  /* 0x000000040d0a7825 */ /* 0x002fca00078e020a */
[----:B------:R-:W4:Y:S01]  /*1580*/  LDG.E R12, desc[UR12][R10.64] ;  /* 0x0000000c0a0c7981 */ /* 0x000f22000c1e1900 */
[----:B---3--:R-:W-:-:S05]  /*1590*/  IMAD.WIDE R8, R13, 0x4, R8 ;  /* 0x000000040d087825 */ /* 0x008fca00078e0208 */
[----:B------:R-:W3:Y:S01]  /*15a0*/  LDG.E R4, desc[UR12][R8.64] ;  /* 0x0000000c08047981 */ /* 0x000ee2000c1e1900 */
[----:B------:R-:W-:Y:S01]  /*15b0*/  IMAD.WIDE R14, R5, 0x4, R10 ;  /* 0x00000004050e7825 */ /* 0x000fe200078e020a */
[----:B----4-:R-:W-:-:S05]  /*15c0*/  FSET.BF.GT.AND R12, R12, RZ, PT ;  /* 0x000000ff0c0c720a */ /* 0x010fca0003804000 */
[----:B---3--:R-:W-:Y:S01]  /*15d0*/  FFMA R17, R4, R12, R7 ;  /* 0x0000000c04117223 */ /* 0x008fe20000000007 */
[----:B------:R-:W-:-:S04]  /*15e0*/  IMAD.WIDE R12, R5, 0x4, R8 ;  /* 0x00000004050c7825 */ /* 0x000fc800078e0208 */
[----:B------:R1:W-:Y:S04]  /*15f0*/  STG.E desc[UR12][R2.64], R17 ;  /* 0x0000001102007986 */ /* 0x0003e8000c10190c */
[----:B------:R-:W2:Y:S04]  /*1600*/  LDG.E R14, desc[UR12][R14.64] ;  /* 0x0000000c0e0e7981 */ /* 0x000ea8000c1e1900 */
[----:B------:R-:W3:Y:S01]  /*1610*/  LDG.E R12, desc[UR12][R12.64] ;  /* 0x0000000c0c0c7981 */ /* 0x000ee2000c1e1900 */
[----:B------:R-:W-:Y:S02]  /*1620*/  IADD3 R6, PT, PT, R6, 0x2, RZ ;  /* 0x0000000206067810 */ /* 0x000fe40007ffe0ff */
[----:B--2---:R-:W-:-:S05]  /*1630*/  FSET.BF.GT.AND R7, R14, RZ, PT ;  /* 0x000000ff0e07720a */ /* 0x004fca0003804000 */
[----:B---3--:R-:W-:-:S05]  /*1640*/  FFMA R7, R12, R7, R17 ;  /* 0x000000070c077223 */ /* 0x008fca0000000011 */
[----:B------:R1:W-:Y:S02]  /*1650*/  STG.E desc[UR12][R2.64], R7 ;  /* 0x0000000702007986 */ /* 0x0003e4000c10190c */
.L_x_26:
[----:B------:R-:W-:Y:S05]  /*1660*/  @P1 EXIT ;  /* 0x000000000000194d */ /* 0x000fea0003800000 */
[----:B------:R-:W3:Y:S01]  /*1670*/  LDC.64 R8, c[0x0][0x388] ;  /* 0x0000e200ff087b82 */ /* 0x000ee20000000a00 */
[----:B------:R-:W-:-:S07]  /*1680*/  IMAD R5, R6, R5, R0 ;  /* 0x0000000506057224 */ /* 0x000fce00078e0200 */
[----:B------:R-:W4:Y:S01]  /*1690*/  LDC.64 R10, c[0x0][0x380] ;  /* 0x0000e000ff0a7b82 */ /* 0x000f220000000a00 */
[----:B---3--:R-:W-:-:S06]  /*16a0*/  IMAD.WIDE R8, R5, 0x4, R8 ;  /* 0x0000000405087825 */ /* 0x008fcc00078e0208 */
[----:B------:R-:W3:Y:S01]  /*16b0*/  LDG.E R8, desc[UR12][R8.64] ;  /* 0x0000000c08087981 */ /* 0x000ee2000c1e1900 */
[----:B----4-:R-:W-:-:S06]  /*16c0*/  IMAD.WIDE R4, R5, 0x4, R10 ;  /* 0x0000000405047825 */ /* 0x010fcc00078e020a */
[----:B------:R-:W1:Y:S01]  /*16d0*/  LDG.E R4, desc[UR12][R4.64] ;  /* 0x0000000c04047981 */ /* 0x000e62000c1e1900 */
[----:B---3--:R-:W-:-:S05]  /*16e0*/  FSET.BF.GT.AND R0, R8, RZ, PT ;  /* 0x000000ff0800720a */ /* 0x008fca0003804000 */
[----:B-12---:R-:W-:-:S05]  /*16f0*/  FFMA R7, R4, R0, R7 ;  /* 0x0000000004077223 */ /* 0x006fca0000000007 */
[----:B------:R-:W-:Y:S01]  /*1700*/  STG.E desc[UR12][R2.64], R7 ;  /* 0x0000000702007986 */ /* 0x000fe2000c10190c */
[----:B------:R-:W-:Y:S05]  /*1710*/  EXIT ;  /* 0x000000000000794d */ /* 0x000fea0003800000 */
.L_x_27:
        /* <DEDUP_REMOVED lines=14> */
.L_x_125:


//--------------------- .text._Z33softmax_cross_entropy_grad_kernelPfPiS_ii --------------------------
	.section	.text._Z33softmax_cross_entropy_grad_kernelPfPiS_ii,"ax",@progbits
	.align	128
        .global         _Z33softmax_cross_entropy_grad_kernelPfPiS_ii
        .type           _Z33softmax_cross_entropy_grad_kernelPfPiS_ii,@function
        .size           _Z33softmax_cross_entropy_grad_kernelPfPiS_ii,(.L_x_126 - _Z33softmax_cross_entropy_grad_kernelPfPiS_ii)
        .other          _Z33softmax_cross_entropy_grad_kernelPfPiS_ii,@"STO_CUDA_ENTRY STV_DEFAULT"
_Z33softmax_cross_entropy_grad_kernelPfPiS_ii:
.text._Z33softmax_cross_entropy_grad_kernelPfPiS_ii:
        /* <DEDUP_REMOVED lines=9> */
[----:B------:R-:W-:Y:S01]  /*0090*/  IABS R7, R3 ;  /* 0x0000000300077213 */ /* 0x000fe20000000000 */
[----:B------:R-:W0:Y:S03]  /*00a0*/  LDCU.64 UR4, c[0x0][0x358] ;  /* 0x00006b00ff0477ac */ /* 0x000e260008000a00 */
[----:B------:R-:W1:Y:S08]  /*00b0*/  I2F.RP R2, R7 ;  /* 0x0000000700027306 */ /* 0x000e700000209400 */
[----:B-1----:R-:W1:Y:S02]  /*00c0*/  MUFU.RCP R2, R2 ;  /* 0x0000000200027308 */ /* 0x002e640000001000 */
[----:B-1----:R-:W-:-:S06]  /*00d0*/  VIADD R4, R2, 0xffffffe ;  /* 0x0ffffffe02047836 */ /* 0x002fcc0000000000 */
[----:B------:R1:W2:Y:S02]  /*00e0*/  F2I.FTZ.U32.TRUNC.NTZ R5, R4 ;  /* 0x0000000400057305 */ /* 0x0002a4000021f000 */
[----:B-1----:R-:W-:Y:S02]  /*00f0*/  HFMA2 R4, -RZ, RZ, 0, 0 ;  /* 0x00000000ff047431 */ /* 0x002fe400000001ff */
[----:B--2---:R-:W-:-:S04]  /*0100*/  IMAD.MOV R6, RZ, RZ, -R5 ;  /* 0x000000ffff067224 */ /* 0x004fc800078e0a05 */
[----:B------:R-:W-:Y:S01]  /*0110*/  IMAD R9, R6, R7, RZ ;  /* 0x0000000706097224 */ /* 0x000fe200078e02ff */
[----:B------:R-:W-:-:S03]  /*0120*/  IABS R6, R0 ;  /* 0x0000000000067213 */ /* 0x000fc60000000000 */
[----:B------:R-:W-:-:S06]  /*0130*/  IMAD.HI.U32 R5, R5, R9, R4 ;  /* 0x0000000905057227 */ /* 0x000fcc00078e0004 */
[----:B------:R-:W-:Y:S02]  /*0140*/  IMAD.HI.U32 R8, R5, R6, RZ ;  /* 0x0000000605087227 */ /* 0x000fe400078e00ff */
[----:B------:R-:W1:Y:S02]  /*0150*/  LDC.64 R4, c[0x0][0x380] ;  /* 0x0000e000ff047b82 */ /* 0x000e640000000a00 */
[----:B------:R-:W-:-:S04]  /*0160*/  IMAD.MOV R2, RZ, RZ, -R8 ;  /* 0x000000ffff027224 */ /* 0x000fc800078e0a08 */
[----:B------:R-:W-:-:S05]  /*0170*/  IMAD R2, R7, R2, R6 ;  /* 0x0000000207027224 */ /* 0x000fca00078e0206 */
[----:B------:R-:W-:-:S13]  /*0180*/  ISETP.GT.U32.AND P2, PT, R7, R2, PT ;  /* 0x000000020700720c */ /* 0x000fda0003f44070 */
[-C--:B------:R-:W-:Y:S01]  /*0190*/  @!P2 IADD3 R2, PT, PT, R2, -R7.reuse, RZ ;  /* 0x800000070202a210 */ /* 0x080fe20007ffe0ff */
[----:B------:R-:W-:Y:S01]  /*01a0*/  @!P2 VIADD R8, R8, 0x1 ;  /* 0x000000010808a836 */ /* 0x000fe20000000000 */
[----:B------:R-:W-:Y:S02]  /*01b0*/  ISETP.NE.AND P2, PT, R3, RZ, PT ;  /* 0x000000ff0300720c */ /* 0x000fe40003f45270 */
[----:B------:R-:W-:Y:S02]  /*01c0*/  ISETP.GE.U32.AND P0, PT, R2, R7, PT ;  /* 0x000000070200720c */ /* 0x000fe40003f06070 */
[----:B------:R-:W2:Y:S01]  /*01d0*/  LDC.64 R6, c[0x0][0x388] ;  /* 0x0000e200ff067b82 */ /* 0x000ea20000000a00 */
[----:B------:R-:W-:-:S04]  /*01e0*/  LOP3.LUT R2, R0, R3, RZ, 0x3c, !PT ;  /* 0x0000000300027212 */ /* 0x000fc800078e3cff */
[----:B------:R-:W-:-:S06]  /*01f0*/  ISETP.GE.AND P1, PT, R2, RZ, PT ;  /* 0x000000ff0200720c */ /* 0x000fcc0003f26270 */
[----:B------:R-:W-:-:S05]  /*0200*/  @P0 IADD3 R8, PT, PT, R8, 0x1, RZ ;  /* 0x0000000108080810 */ /* 0x000fca0007ffe0ff */
[----:B------:R-:W-:Y:S02]  /*0210*/  IMAD.MOV.U32 R11, RZ, RZ, R8 ;  /* 0x000000ffff0b7224 */ /* 0x000fe400078e0008 */
[----:B-1----:R-:W-:Y:S01]  /*0220*/  IMAD.WIDE R4, R0, 0x4, R4 ;  /* 0x0000000400047825 */ /* 0x002fe200078e0204 */
[----:B------:R-:W1:Y:S02]  /*0230*/  LDC.64 R8, c[0x0][0x390] ;  /* 0x0000e400ff087b82 */ /* 0x000e640000000a00 */
[----:B------:R-:W-:Y:S02]  /*0240*/  @!P1 IADD3 R11, PT, PT, -R11, RZ, RZ ;  /* 0x000000ff0b0b9210 */ /* 0x000fe40007ffe1ff */
[----:B------:R-:W-:Y:S01]  /*0250*/  @!P2 LOP3.LUT R11, RZ, R3, RZ, 0x33, !PT ;  /* 0x00000003ff0ba212 */ /* 0x000fe200078e33ff */
[----:B0-----:R-:W3:Y:S04]  /*0260*/  LDG.E R4, desc[UR4][R4.64] ;  /* 0x0000000404047981 */ /* 0x001ee8000c1e1900 */
[----:B--2---:R-:W-:-:S06]  /*0270*/  IMAD.WIDE R6, R11, 0x4, R6 ;  /* 0x000000040b067825 */ /* 0x004fcc00078e0206 */
[----:B------:R-:W2:Y:S01]  /*0280*/  LDG.E R6, desc[UR4][R6.64] ;  /* 0x0000000406067981 */ /* 0x000ea2000c1e1900 */
[----:B------:R-:W-:-:S05]  /*0290*/  IADD3 R11, PT, PT, -R11, RZ, RZ ;  /* 0x000000ff0b0b7210 */ /* 0x000fca0007ffe1ff */
[----:B------:R-:W-:-:S05]  /*02a0*/  IMAD R3, R3, R11, R0 ;  /* 0x0000000b03037224 */ /* 0x000fca00078e0200 */
[----:B--2---:R-:W-:-:S04]  /*02b0*/  ISETP.NE.AND P0, PT, R3, R6, PT ;  /* 0x000000060300720c */ /* 0x004fc80003f05270 */
[----:B------:R-:W-:Y:S01]  /*02c0*/  FSEL R11, RZ, 1, P0 ;  /* 0x3f800000ff0b7808 */ /* 0x000fe20000000000 */
[----:B-1----:R-:W-:-:S04]  /*02d0*/  IMAD.WIDE R2, R0, 0x4, R8 ;  /* 0x0000000400027825 */ /* 0x002fc800078e0208 */
[----:B---3--:R-:W-:-:S05]  /*02e0*/  FADD R11, R4, -R11 ;  /* 0x8000000b040b7221 */ /* 0x008fca0000000000 */
[----:B------:R-:W-:Y:S01]  /*02f0*/  STG.E desc[UR4][R2.64], R11 ;  /* 0x0000000b02007986 */ /* 0x000fe2000c101904 */
[----:B------:R-:W-:Y:S05]  /*0300*/  EXIT ;  /* 0x000000000000794d */ /* 0x000fea0003800000 */
.L_x_28:
        /* <DEDUP_REMOVED lines=15> */
.L_x_126:


//--------------------- .text._Z14softmax_kernelPfS_ii --------------------------
	.section	.text._Z14softmax_kernelPfS_ii,"ax",@progbits
	.align	128
        .global         _Z14softmax_kernelPfS_ii
        .type           _Z14softmax_kernelPfS_ii,@function
        .size           _Z14softmax_kernelPfS_ii,(.L_x_123 - _Z14softmax_kernelPfS_ii)
        .other          _Z14softmax_kernelPfS_ii,@"STO_CUDA_ENTRY STV_DEFAULT"
_Z14softmax_kernelPfS_ii:
.text._Z14softmax_kernelPfS_ii:
[----:B------:R-:W-:Y:S01]  /*0000*/  LDC R1, c[0x0][0x37c] ;  /* 0x0000df00ff017b82 */ /* 0x000fe20000000800 */
[----:B------:R-:W0:Y:S07]  /*0010*/  S2R R3, SR_TID.X ;  /* 0x0000000000037919 */ /* 0x000e2e0000002100 */
[----:B------:R-:W0:Y:S01]  /*0020*/  S2UR UR4, SR_CTAID.X ;  /* 0x00000000000479c3 */ /* 0x000e220000002500 */
[----:B------:R-:W1:Y:S07]  /*0030*/  LDCU UR5, c[0x0][0x390] ;  /* 0x00007200ff0577ac */ /* 0x000e6e0008000800 */
[----:B------:R-:W0:Y:S02]  /*0040*/  LDC R2, c[0x0][0x360] ;  /* 0x0000d800ff027b82 */ /* 0x000e240000000800 */
[----:B0-----:R-:W-:-:S05]  /*0050*/  IMAD R2, R2, UR4, R3 ;  /* 0x0000000402027c24 */ /* 0x001fca000f8e0203 */
[----:B-1----:R-:W-:-:S13]  /*0060*/  ISETP.GE.AND P0, PT, R2, UR5, PT ;  /* 0x0000000502007c0c */ /* 0x002fda000bf06270 */
[----:B------:R-:W-:Y:S05]  /*0070*/  @P0 EXIT ;  /* 0x000000000000094d */ /* 0x000fea0003800000 */
[----:B------:R-:W0:Y:S01]  /*0080*/  LDCU UR5, c[0x0][0x394] ;  /* 0x00007280ff0577ac */ /* 0x000e220008000800 */
[----:B------:R-:W-:Y:S01]  /*0090*/  MOV R0, 0xff800000 ;  /* 0xff80000000007802 */ /* 0x000fe20000000f00 */
[----:B------:R-:W1:Y:S01]  /*00a0*/  LDCU.64 UR12, c[0x0][0x358] ;  /* 0x00006b00ff0c77ac */ /* 0x000e620008000a00 */
[----:B0-----:R-:W-:-:S09]  /*00b0*/  UISETP.GE.AND UP0, UPT, UR5, 0x1, UPT ;  /* 0x000000010500788c */ /* 0x001fd2000bf06270 */
[----:B-1----:R-:W-:Y:S05]  /*00c0*/  BRA.U !UP0, `(.L_x_29) ;  /* 0x0000000508747547 */ /* 0x002fea000b800000 */
[----:B------:R-:W-:Y:S02]  /*00d0*/  UISETP.GE.U32.AND UP1, UPT, UR5, 0x10, UPT ;  /* 0x000000100500788c */ /* 0x000fe4000bf26070 */
[----:B------:R-:W-:Y:S01]  /*00e0*/  IMAD R3, R2, UR5, RZ ;  /* 0x0000000502037c24 */ /* 0x000fe2000f8e02ff */
[----:B------:R-:W-:Y:S01]  /*00f0*/  ULOP3.LUT UR8, UR5, 0xf, URZ, 0xc0, !UPT ;  /* 0x0000000f05087892 */ /* 0x000fe2000f8ec0ff */
[----:B------:R-:W-:Y:S01]  /*0100*/  MOV R0, 0xff800000 ;  /* 0xff80000000007802 */ /* 0x000fe20000000f00 */
[----:B------:R-:W-:Y:S02]  /*0110*/  UMOV UR4, URZ ;  /* 0x000000ff00047c82 */ /* 0x000fe40008000000 */
[----:B------:R-:W-:Y:S02]  /*0120*/  UISETP.NE.AND UP0, UPT, UR8, URZ, UPT ;  /* 0x000000ff0800728c */ /* 0x000fe4000bf05270 */
[----:B------:R-:W-:Y:S09]  /*0130*/  BRA.U !UP1, `(.L_x_30) ;  /* 0x0000000109987547 */ /* 0x000ff2000b800000 */
[----:B------:R-:W0:Y:S01]  /*0140*/  LDCU.64 UR6, c[0x0][0x380] ;  /* 0x00007000ff0677ac */ /* 0x000e220008000a00 */
[----:B------:R-:W-:Y:S02]  /*0150*/  MOV R0, 0xff800000 ;  /* 0xff80000000007802 */ /* 0x000fe40000000f00 */
[----:B------:R-:W-:Y:S01]  /*0160*/  MOV R6, R3 ;  /* 0x0000000300067202 */ /* 0x000fe20000000f00 */
[----:B------:R-:W-:-:S04]  /*0170*/  ULOP3.LUT UR4, UR5, 0x7ffffff0, URZ, 0xc0, !UPT ;  /* 0x7ffffff005047892 */ /* 0x000fc8000f8ec0ff */
[----:B------:R-:W-:Y:S02]  /*0180*/  UIADD3 UR9, UPT, UPT, -UR4, URZ, URZ ;  /* 0x000000ff04097290 */ /* 0x000fe4000fffe1ff */
[----:B0-----:R-:W-:-:S04]  /*0190*/  UIADD3 UR5, UP1, UPT, UR6, 0x20, URZ ;  /* 0x0000002006057890 */ /* 0x001fc8000ff3e0ff */
[----:B------:R-:W-:-:S12]  /*01a0*/  UIADD3.X UR6, UPT, UPT, URZ, UR7, URZ, UP1, !UPT ;  /* 0x00000007ff067290 */ /* 0x000fd80008ffe4ff */
.L_x_31:
[----:B------:R-:W-:Y:S02]  /*01b0*/  MOV R4, UR5 ;  /* 0x0000000500047c02 */ /* 0x000fe40008000f00 */
[----:B------:R-:W-:-:S03]  /*01c0*/  MOV R5, UR6 ;  /* 0x0000000600057c02 */ /* 0x000fc60008000f00 */
[----:B------:R-:W-:-:S05]  /*01d0*/  IMAD.WIDE R4, R6, 0x4, R4 ;  /* 0x0000000406047825 */ /* 0x000fca00078e0204 */
[----:B------:R-:W2:Y:S04]  /*01e0*/  LDG.E R7, desc[UR12][R4.64+-0x20] ;  /* 0xffffe00c04077981 */ /* 0x000ea8000c1e1900 */
[----:B------:R-:W2:Y:S04]  /*01f0*/  LDG.E R8, desc[UR12][R4.64+-0x1c] ;  /* 0xffffe40c04087981 */ /* 0x000ea8000c1e1900 */
[----:B------:R-:W3:Y:S04]  /*0200*/  LDG.E R10, desc[UR12][R4.64+-0x18] ;  /* 0xffffe80c040a7981 */ /* 0x000ee8000c1e1900 */
[----:B------:R-:W3:Y:S04]  /*0210*/  LDG.E R9, desc[UR12][R4.64+-0x14] ;  /* 0xffffec0c04097981 */ /* 0x000ee8000c1e1900 */
[----:B------:R-:W4:Y:S04]  /*0220*/  LDG.E R12, desc[UR12][R4.64+-0x10] ;  /* 0xfffff00c040c7981 */ /* 0x000f28000c1e1900 */
[----:B------:R-:W4:Y:S04]  /*0230*/  LDG.E R11, desc[UR12][R4.64+-0xc] ;  /* 0xfffff40c040b7981 */ /* 0x000f28000c1e1900 */
[----:B------:R-:W5:Y:S04]  /*0240*/  LDG.E R14, desc[UR12][R4.64+-0x8] ;  /* 0xfffff80c040e7981 */ /* 0x000f68000c1e1900 */
        /* <DEDUP_REMOVED lines=8> */
[----:B------:R-:W5:Y:S01]  /*02d0*/  LDG.E R21, desc[UR12][R4.64+0x1c] ;  /* 0x00001c0c04157981 */ /* 0x000f62000c1e1900 */
[----:B------:R-:W-:Y:S01]  /*02e0*/  UIADD3 UR9, UPT, UPT, UR9, 0x10, URZ ;  /* 0x0000001009097890 */ /* 0x000fe2000fffe0ff */
[----:B------:R-:W-:-:S03]  /*02f0*/  IADD3 R6, PT, PT, R6, 0x10, RZ ;  /* 0x0000001006067810 */ /* 0x000fc60007ffe0ff */
[----:B------:R-:W-:Y:S01]  /*0300*/  UISETP.NE.AND UP1, UPT, UR9, URZ, UPT ;  /* 0x000000ff0900728c */ /* 0x000fe2000bf25270 */
[----:B--2---:R-:W-:-:S04]  /*0310*/  FMNMX3 R7, R0, R7, R8, !PT ;  /* 0x0000000700077276 */ /* 0x004fc80007800008 */
[----:B---3--:R-:W-:-:S04]  /*0320*/  FMNMX3 R7, R7, R10, R9, !PT ;  /* 0x0000000a07077276 */ /* 0x008fc80007800009 */
[----:B----4-:R-:W-:-:S04]  /*0330*/  FMNMX3 R7, R7, R12, R11, !PT ;  /* 0x0000000c07077276 */ /* 0x010fc8000780000b */
[----:B-----5:R-:W-:-:S04]  /*0340*/  FMNMX3 R7, R7, R14, R13, !PT ;  /* 0x0000000e07077276 */ /* 0x020fc8000780000d */
[----:B------:R-:W-:-:S04]  /*0350*/  FMNMX3 R7, R7, R16, R15, !PT ;  /* 0x0000001007077276 */ /* 0x000fc8000780000f */
[----:B------:R-:W-:-:S04]  /*0360*/  FMNMX3 R7, R7, R18, R17, !PT ;  /* 0x0000001207077276 */ /* 0x000fc80007800011 */
[----:B------:R-:W-:-:S04]  /*0370*/  FMNMX3 R7, R7, R20, R19, !PT ;  /* 0x0000001407077276 */ /* 0x000fc80007800013 */
[----:B------:R-:W-:Y:S01]  /*0380*/  FMNMX3 R0, R7, R22, R21, !PT ;  /* 0x0000001607007276 */ /* 0x000fe20007800015 */
[----:B------:R-:W-:Y:S06]  /*0390*/  BRA.U UP1, `(.L_x_31) ;  /* 0xfffffffd01847547 */ /* 0x000fec000b83ffff */
.L_x_30:
[----:B------:R-:W-:Y:S05]  /*03a0*/  BRA.U !UP0, `(.L_x_29) ;  /* 0x0000000108bc7547 */ /* 0x000fea000b800000 */
[----:B------:R-:W0:Y:S01]  /*03b0*/  LDCU UR5, c[0x0][0x394] ;  /* 0x00007280ff0577ac */ /* 0x000e220008000800 */
[----:B------:R-:W-:Y:S02]  /*03c0*/  UISETP.GE.U32.AND UP0, UPT, UR8, 0x8, UPT ;  /* 0x000000080800788c */ /* 0x000fe4000bf06070 */
[----:B0-----:R-:W-:-:S04]  /*03d0*/  ULOP3.LUT UR6, UR5, 0x7, URZ, 0xc0, !UPT ;  /* 0x0000000705067892 */ /* 0x001fc8000f8ec0ff */
[----:B------:R-:W-:-:S03]  /*03e0*/  UISETP.NE.AND UP1, UPT, UR6, URZ, UPT ;  /* 0x000000ff0600728c */ /* 0x000fc6000bf25270 */
[----:B------:R-:W-:Y:S08]  /*03f0*/  BRA.U !UP0, `(.L_x_32) ;  /* 0x0000000108407547 */ /* 0x000ff0000b800000 */
[----:B------:R-:W0:Y:S01]  /*0400*/  LDC.64 R4, c[0x0][0x380] ;  /* 0x0000e000ff047b82 */ /* 0x000e220000000a00 */
[----:B------:R-:W-:-:S05]  /*0410*/  IADD3 R7, PT, PT, R3, UR4, RZ ;  /* 0x0000000403077c10 */ /* 0x000fca000fffe0ff */
[----:B0-----:R-:W-:-:S05]  /*0420*/  IMAD.WIDE R4, R7, 0x4, R4 ;  /* 0x0000000407047825 */ /* 0x001fca00078e0204 */
[----:B------:R-:W2:Y:S04]  /*0430*/  LDG.E R7, desc[UR12][R4.64] ;  /* 0x0000000c04077981 */ /* 0x000ea8000c1e1900 */
[----:B------:R-:W2:Y:S04]  /*0440*/  LDG.E R6, desc[UR12][R4.64+0x4] ;  /* 0x0000040c04067981 */ /* 0x000ea8000c1e1900 */
[----:B------:R-:W3:Y:S04]  /*0450*/  LDG.E R9, desc[UR12][R4.64+0x8] ;  /* 0x0000080c04097981 */ /* 0x000ee8000c1e1900 */
[----:B------:R-:W3:Y:S04]  /*0460*/  LDG.E R8, desc[UR12][R4.64+0xc] ;  /* 0x00000c0c04087981 */ /* 0x000ee8000c1e1900 */
[----:B------:R-:W4:Y:S04]  /*0470*/  LDG.E R11, desc[UR12][R4.64+0x10] ;  /* 0x0000100c040b7981 */ /* 0x000f28000c1e1900 */
[----:B------:R-:W4:Y:S04]  /*0480*/  LDG.E R10, desc[UR12][R4.64+0x14] ;  /* 0x0000140c040a7981 */ /* 0x000f28000c1e1900 */
[----:B------:R-:W5:Y:S04]  /*0490*/  LDG.E R13, desc[UR12][R4.64+0x18] ;  /* 0x0000180c040d7981 */ /* 0x000f68000c1e1900 */
[----:B------:R-:W5:Y:S01]  /*04a0*/  LDG.E R12, desc[UR12][R4.64+0x1c] ;  /* 0x00001c0c040c7981 */ /* 0x000f62000c1e1900 */
[----:B------:R-:W-:Y:S01]  /*04b0*/  UIADD3 UR4, UPT, UPT, UR4, 0x8, URZ ;  /* 0x0000000804047890 */ /* 0x000fe2000fffe0ff */
[----:B--2---:R-:W-:-:S04]  /*04c0*/  FMNMX3 R6, R0, R7, R6, !PT ;  /* 0x0000000700067276 */ /* 0x004fc80007800006 */
[----:B---3--:R-:W-:-:S04]  /*04d0*/  FMNMX3 R6, R6, R9, R8, !PT ;  /* 0x0000000906067276 */ /* 0x008fc80007800008 */
[----:B----4-:R-:W-:-:S04]  /*04e0*/  FMNMX3 R6, R6, R11, R10, !PT ;  /* 0x0000000b06067276 */ /* 0x010fc8000780000a */
[----:B-----5:R-:W-:-:S07]  /*04f0*/  FMNMX3 R0, R6, R13, R12, !PT ;  /* 0x0000000d06007276 */ /* 0x020fce000780000c */
.L_x_32:
[----:B------:R-:W-:Y:S05]  /*0500*/  BRA.U !UP1, `(.L_x_29) ;  /* 0x0000000109647547 */ /* 0x000fea000b800000 */
[----:B------:R-:W-:Y:S02]  /*0510*/  UISETP.GE.U32.AND UP0, UPT, UR6, 0x4, UPT ;  /* 0x000000040600788c */ /* 0x000fe4000bf06070 */
[----:B------:R-:W-:-:S04]  /*0520*/  ULOP3.LUT UR5, UR5, 0x3, URZ, 0xc0, !UPT ;  /* 0x0000000305057892 */ /* 0x000fc8000f8ec0ff */
        /* <DEDUP_REMOVED lines=8> */
[----:B------:R-:W3:Y:S01]  /*05b0*/  LDG.E R8, desc[UR12][R4.64+0xc] ;  /* 0x00000c0c04087981 */ /* 0x000ee2000c1e1900 */
[----:B------:R-:W-:Y:S01]  /*05c0*/  UIADD3 UR4, UPT, UPT, UR4, 0x4, URZ ;  /* 0x0000000404047890 */ /* 0x000fe2000fffe0ff */
[----:B--2---:R-:W-:-:S04]  /*05d0*/  FMNMX3 R0, R0, R7, R6, !PT ;  /* 0x0000000700007276 */ /* 0x004fc80007800006 */
[----:B---3--:R-:W-:-:S07]  /*05e0*/  FMNMX3 R0, R0, R9, R8, !PT ;  /* 0x0000000900007276 */ /* 0x008fce0007800008 */
.L_x_33:
[----:B------:R-:W-:Y:S05]  /*05f0*/  BRA.U !UP1, `(.L_x_29) ;  /* 0x0000000109287547 */ /* 0x000fea000b800000 */
[----:B------:R-:W0:Y:S01]  /*0600*/  LDC.64 R6, c[0x0][0x380] ;  /* 0x0000e000ff067b82 */ /* 0x000e220000000a00 */
[----:B------:R-:W-:Y:S01]  /*0610*/  IADD3 R3, PT, PT, R3, UR4, RZ ;  /* 0x0000000403037c10 */ /* 0x000fe2000fffe0ff */
[----:B------:R-:W-:-:S12]  /*0620*/  UIADD3 UR5, UPT, UPT, -UR5, URZ, URZ ;  /* 0x000000ff05057290 */ /* 0x000fd8000fffe1ff */
.L_x_34:
[----:B0-----:R-:W-:-:S06]  /*0630*/  IMAD.WIDE R4, R3, 0x4, R6 ;  /* 0x0000000403047825 */ /* 0x001fcc00078e0206 */
[----:B------:R-:W2:Y:S01]  /*0640*/  LDG.E R5, desc[UR12][R4.64] ;  /* 0x0000000c04057981 */ /* 0x000ea2000c1e1900 */
[----:B------:R-:W-:Y:S01]  /*0650*/  UIADD3 UR5, UPT, UPT, UR5, 0x1, URZ ;  /* 0x0000000105057890 */ /* 0x000fe2000fffe0ff */
[----:B------:R-:W-:-:S03]  /*0660*/  IADD3 R3, PT, PT, R3, 0x1, RZ ;  /* 0x0000000103037810 */ /* 0x000fc60007ffe0ff */
[----:B------:R-:W-:Y:S01]  /*0670*/  UISETP.NE.AND UP0, UPT, UR5, URZ, UPT ;  /* 0x000000ff0500728c */ /* 0x000fe2000bf05270 */
[----:B--2---:R-:W-:-:S08]  /*0680*/  FMNMX R0, R5, R0, !PT ;  /* 0x0000000005007209 */ /* 0x004fd00007800000 */
[----:B------:R-:W-:Y:S05]  /*0690*/  BRA.U UP0, `(.L_x_34) ;  /* 0xfffffffd00e47547 */ /* 0x000fea000b83ffff */
.L_x_29:
[----:B------:R-:W0:Y:S01]  /*06a0*/  LDCU UR5, c[0x0][0x394] ;  /* 0x00007280ff0577ac */ /* 0x000e220008000800 */
[----:B------:R-:W-:Y:S01]  /*06b0*/  HFMA2 R3, -RZ, RZ, 0, 0 ;  /* 0x00000000ff037431 */ /* 0x000fe200000001ff */
[----:B0-----:R-:W-:-:S09]  /*06c0*/  UISETP.GE.AND UP0, UPT, UR5, 0x1, UPT ;  /* 0x000000010500788c */ /* 0x001fd2000bf06270 */
[----:B------:R-:W-:Y:S05]  /*06d0*/  BRA.U !UP0, `(.L_x_35) ;  /* 0x0000000d08cc7547 */ /* 0x000fea000b800000 */
[----:B------:R-:W-:Y:S02]  /*06e0*/  UISETP.GE.U32.AND UP1, UPT, UR5, 0x8, UPT ;  /* 0x000000080500788c */ /* 0x000fe4000bf26070 */
[----:B------:R-:W-:Y:S01]  /*06f0*/  IMAD R8, R2, UR5, RZ ;  /* 0x0000000502087c24 */ /* 0x000fe2000f8e02ff */
[----:B------:R-:W-:Y:S01]  /*0700*/  ULOP3.LUT UR14, UR5, 0x7, URZ, 0xc0, !UPT ;  /* 0x00000007050e7892 */ /* 0x000fe2000f8ec0ff */
[----:B------:R-:W-:Y:S01]  /*0710*/  MOV R3, RZ ;  /* 0x000000ff00037202 */ /* 0x000fe20000000f00 */
[----:B------:R-:W-:Y:S02]  /*0720*/  UMOV UR4, URZ ;  /* 0x000000ff00047c82 */ /* 0x000fe40008000000 */
[----:B------:R-:W-:Y:S02]  /*0730*/  UISETP.NE.AND UP0, UPT, UR14, URZ, UPT ;  /* 0x000000ff0e00728c */ /* 0x000fe4000bf05270 */
[----:B------:R-:W-:Y:S09]  /*0740*/  BRA.U !UP1, `(.L_x_36) ;  /* 0x0000000509d47547 */ /* 0x000ff2000b800000 */
[----:B------:R-:W0:Y:S01]  /*0750*/  LDCU.128 UR8, c[0x0][0x380] ;  /* 0x00007000ff0877ac */ /* 0x000e220008000c00 */
[----:B------:R-:W-:Y:S02]  /*0760*/  MOV R3, RZ ;  /* 0x000000ff00037202 */ /* 0x000fe40000000f00 */
[----:B------:R-:W-:Y:S01]  /*0770*/  MOV R9, R8 ;  /* 0x0000000800097202 */ /* 0x000fe20000000f00 */
[----:B------:R-:W-:Y:S02]  /*0780*/  ULOP3.LUT UR4, UR5, 0x7ffffff8, URZ, 0xc0, !UPT ;  /* 0x7ffffff805047892 */ /* 0x000fe4000f8ec0ff */
[----:B0-----:R-:W-:Y:S02]  /*0790*/  UIADD3 UR7, UP1, UPT, UR8, 0x10, URZ ;  /* 0x0000001008077890 */ /* 0x001fe4000ff3e0ff */
[----:B------:R-:W-:Y:S02]  /*07a0*/  UIADD3 UR5, UP2, UPT, UR10, 0x10, URZ ;  /* 0x000000100a057890 */ /* 0x000fe4000ff5e0ff */
[----:B------:R-:W-:-:S02]  /*07b0*/  UIADD3 UR10, UPT, UPT, -UR4, URZ, URZ ;  /* 0x000000ff040a7290 */ /* 0x000fc4000fffe1ff */
[----:B------:R-:W-:Y:S02]  /*07c0*/  UIADD3.X UR8, UPT, UPT, URZ, UR9, URZ, UP1, !UPT ;  /* 0x00000009ff087290 */ /* 0x000fe40008ffe4ff */
[----:B------:R-:W-:-:S12]  /*07d0*/  UIADD3.X UR6, UPT, UPT, URZ, UR11, URZ, UP2, !UPT ;  /* 0x0000000bff067290 */ /* 0x000fd800097fe4ff */
.L_x_37:
[----:B------:R-:W-:Y:S02]  /*07e0*/  MOV R4, UR7 ;  /* 0x0000000700047c02 */ /* 0x000fe40008000f00 */
[----:B------:R-:W-:-:S03]  /*07f0*/  MOV R5, UR8 ;  /* 0x0000000800057c02 */ /* 0x000fc60008000f00 */
[----:B------:R-:W-:-:S05]  /*0800*/  IMAD.WIDE R4, R9, 0x4, R4 ;  /* 0x0000000409047825 */ /* 0x000fca00078e0204 */
[----:B-1----:R-:W2:Y:S01]  /*0810*/  LDG.E R7, desc[UR12][R4.64+-0x10] ;  /* 0xfffff00c04077981 */ /* 0x002ea2000c1e1900 */
[----:B------:R-:W-:Y:S01]  /*0820*/  HFMA2 R10, -RZ, RZ, 0.96630859375, -0.0022525787353515625 ;  /* 0x3bbb989dff0a7431 */ /* 0x000fe200000001ff */
[----:B------:R-:W-:Y:S01]  /*0830*/  MOV R11, 0x437c0000 ;  /* 0x437c0000000b7802 */ /* 0x000fe20000000f00 */
[----:B--2---:R-:W-:-:S04]  /*0840*/  FADD R7, R7, -R0 ;  /* 0x8000000007077221 */ /* 0x004fc80000000000 */
[----:B------:R-:W-:-:S04]  /*0850*/  FFMA.SAT R6, R7, R10, 0.5 ;  /* 0x3f00000007067423 */ /* 0x000fc8000000200a */
[----:B------:R-:W-:-:S04]  /*0860*/  FFMA.RM R12, R6, R11, 12582913 ;  /* 0x4b400001060c7423 */ /* 0x000fc8000000400b */
[C---:B------:R-:W-:Y:S01]  /*0870*/  FADD R6, R12.reuse, -12583039 ;  /* 0xcb40007f0c067421 */ /* 0x040fe20000000000 */
[----:B------:R-:W-:-:S03]  /*0880*/  SHF.L.U32 R12, R12, 0x17, RZ ;  /* 0x000000170c0c7819 */ /* 0x000fc600000006ff */
[----:B------:R-:W-:-:S04]  /*0890*/  FFMA R6, R7, 1.4426950216293334961, -R6 ;  /* 0x3fb8aa3b07067823 */ /* 0x000fc80000000806 */
[----:B------:R-:W-:Y:S01]  /*08a0*/  FFMA R13, R7, 1.925963033500011079e-08, R6 ;  /* 0x32a57060070d7823 */ /* 0x000fe20000000006 */
[----:B------:R-:W-:Y:S02]  /*08b0*/  MOV R6, UR5 ;  /* 0x0000000500067c02 */ /* 0x000fe40008000f00 */
[----:B------:R-:W-:-:S03]  /*08c0*/  MOV R7, UR6 ;  /* 0x0000000600077c02 */ /* 0x000fc60008000f00 */
[----:B------:R-:W0:Y:S01]  /*08d0*/  MUFU.EX2 R13, R13 ;  /* 0x0000000d000d7308 */ /* 0x000e220000000800 */
[----:B------:R-:W-:-:S04]  /*08e0*/  IMAD.WIDE R6, R9, 0x4, R6 ;  /* 0x0000000409067825 */ /* 0x000fc800078e0206 */
[----:B0-----:R-:W-:-:S05]  /*08f0*/  FMUL R12, R12, R13 ;  /* 0x0000000d0c0c7220 */ /* 0x001fca0000400000 */
[----:B------:R0:W-:Y:S04]  /*0900*/  STG.E desc[UR12][R6.64+-0x10], R12 ;  /* 0xfffff00c06007986 */ /* 0x0001e8000c10190c */
[----:B------:R-:W2:Y:S02]  /*0910*/  LDG.E R15, desc[UR12][R4.64+-0xc] ;  /* 0xfffff40c040f7981 */ /* 0x000ea4000c1e1900 */
[----:B--2---:R-:W-:-:S04]  /*0920*/  FADD R15, R15, -R0 ;  /* 0x800000000f0f7221 */ /* 0x004fc80000000000 */
[----:B------:R-:W-:-:S04]  /*0930*/  FFMA.SAT R14, R15, R10, 0.5 ;  /* 0x3f0000000f0e7423 */ /* 0x000fc8000000200a */
[----:B------:R-:W-:-:S04]  /*0940*/  FFMA.RM R14, R14, R11, 12582913 ;  /* 0x4b4000010e0e7423 */ /* 0x000fc8000000400b */
[C---:B------:R-:W-:Y:S01]  /*0950*/  FADD R16, R14.reuse, -12583039 ;  /* 0xcb40007f0e107421 */ /* 0x040fe20000000000 */
[----:B------:R-:W-:-:S03]  /*0960*/  SHF.L.U32 R13, R14, 0x17, RZ ;  /* 0x000000170e0d7819 */ /* 0x000fc600000006ff */
[----:B------:R-:W-:-:S04]  /*0970*/  FFMA R16, R15, 1.4426950216293334961, -R16 ;  /* 0x3fb8aa3b0f107823 */ /* 0x000fc80000000810 */
[----:B------:R-:W-:-:S06]  /*0980*/  FFMA R16, R15, 1.925963033500011079e-08, R16 ;  /* 0x32a570600f107823 */ /* 0x000fcc0000000010 */
[----:B------:R-:W1:Y:S02]  /*0990*/  MUFU.EX2 R16, R16 ;  /* 0x0000001000107308 */ /* 0x000e640000000800 */
[----:B-1----:R-:W-:-:S05]  /*09a0*/  FMUL R13, R13, R16 ;  /* 0x000000100d0d7220 */ /* 0x002fca0000400000 */
[----:B------:R1:W-:Y:S04]  /*09b0*/  STG.E desc[UR12][R6.64+-0xc], R13 ;  /* 0xfffff40d06007986 */ /* 0x0003e8000c10190c */
[----:B------:R-:W2:Y:S02]  /*09c0*/  LDG.E R15, desc[UR12][R4.64+-0x8] ;  /* 0xfffff80c040f7981 */ /* 0x000ea4000c1e1900 */
[----:B--2---:R-:W-:-:S04]  /*09d0*/  FADD R15, R15, -R0 ;  /* 0x800000000f0f7221 */ /* 0x004fc80000000000 */
[----:B------:R-:W-:-:S04]  /*09e0*/  FFMA.SAT R14, R15, R10, 0.5 ;  /* 0x3f0000000f0e7423 */ /* 0x000fc8000000200a */
[----:B------:R-:W-:-:S04]  /*09f0*/  FFMA.RM R14, R14, R11, 12582913 ;  /* 0x4b4000010e0e7423 */ /* 0x000fc8000000400b */
[----:B------:R-:W-:-:S04]  /*0a00*/  FADD R18, R14, -12583039 ;  /* 0xcb40007f0e127421 */ /* 0x000fc80000000000 */
[----:B------:R-:W-:-:S04]  /*0a10*/  FFMA R18, R15, 1.4426950216293334961, -R18 ;  /* 0x3fb8aa3b0f127823 */ /* 0x000fc80000000812 */
[----:B------:R-:W-:Y:S01]  /*0a20*/  FFMA R18, R15, 1.925963033500011079e-08, R18 ;  /* 0x32a570600f127823 */ /* 0x000fe20000000012 */
[----:B------:R-:W-:-:S05]  /*0a30*/  SHF.L.U32 R15, R14, 0x17, RZ ;  /* 0x000000170e0f7819 */ /* 0x000fca00000006ff */
[----:B------:R-:W2:Y:S02]  /*0a40*/  MUFU.EX2 R18, R18 ;  /* 0x0000001200127308 */ /* 0x000ea40000000800 */
[----:B--2---:R-:W-:-:S05]  /*0a50*/  FMUL R15, R15, R18 ;  /* 0x000000120f0f7220 */ /* 0x004fca0000400000 */
        /* <DEDUP_REMOVED lines=45> */
[----:B------:R-:W2:Y:S01]  /*0d30*/  LDG.E R5, desc[UR12][R4.64+0xc] ;  /* 0x00000c0c04057981 */ /* 0x000ea2000c1e1900 */
[----:B0-----:R-:W-:Y:S01]  /*0d40*/  FADD R12, R12, R3 ;  /* 0x000000030c0c7221 */ /* 0x001fe20000000000 */
[----:B------:R-:W-:Y:S01]  /*0d50*/  UIADD3 UR10, UPT, UPT, UR10, 0x8, URZ ;  /* 0x000000080a0a7890 */ /* 0x000fe2000fffe0ff */
[----:B------:R-:W-:Y:S02]  /*0d60*/  IADD3 R9, PT, PT, R9, 0x8, RZ ;  /* 0x0000000809097810 */ /* 0x000fe40007ffe0ff */
[----:B------:R-:W-:Y:S01]  /*0d70*/  FADD R12, R12, R13 ;  /* 0x0000000d0c0c7221 */ /* 0x000fe20000000000 */
[----:B------:R-:W-:-:S03]  /*0d80*/  UISETP.NE.AND UP1, UPT, UR10, URZ, UPT ;  /* 0x000000ff0a00728c */ /* 0x000fc6000bf25270 */
[----:B------:R-:W-:-:S04]  /*0d90*/  FADD R12, R12, R15 ;  /* 0x0000000f0c0c7221 */ /* 0x000fc80000000000 */
[----:B------:R-:W-:-:S04]  /*0da0*/  FADD R12, R12, R17 ;  /* 0x000000110c0c7221 */ /* 0x000fc80000000000 */
[----:B------:R-:W-:-:S04]  /*0db0*/  FADD R12, R12, R19 ;  /* 0x000000130c0c7221 */ /* 0x000fc80000000000 */
[----:B------:R-:W-:-:S04]  /*0dc0*/  FADD R12, R12, R21 ;  /* 0x000000150c0c7221 */ /* 0x000fc80000000000 */
[----:B------:R-:W-:Y:S01]  /*0dd0*/  FADD R12, R12, R23 ;  /* 0x000000170c0c7221 */ /* 0x000fe20000000000 */
[----:B--2---:R-:W-:-:S04]  /*0de0*/  FADD R25, R5, -R0 ;  /* 0x8000000005197221 */ /* 0x004fc80000000000 */
[----:B------:R-:W-:-:S04]  /*0df0*/  FFMA.SAT R10, R25, R10, 0.5 ;  /* 0x3f000000190a7423 */ /* 0x000fc8000000200a */
[----:B------:R-:W-:-:S04]  /*0e00*/  FFMA.RM R10, R10, R11, 12582913 ;  /* 0x4b4000010a0a7423 */ /* 0x000fc8000000400b */
[C---:B------:R-:W-:Y:S01]  /*0e10*/  FADD R14, R10.reuse, -12583039 ;  /* 0xcb40007f0a0e7421 */ /* 0x040fe20000000000 */
[----:B------:R-:W-:-:S03]  /*0e20*/  SHF.L.U32 R10, R10, 0x17, RZ ;  /* 0x000000170a0a7819 */ /* 0x000fc600000006ff */
[----:B------:R-:W-:-:S04]  /*0e30*/  FFMA R14, R25, 1.4426950216293334961, -R14 ;  /* 0x3fb8aa3b190e7823 */ /* 0x000fc8000000080e */
[----:B------:R-:W-:-:S04]  /*0e40*/  FFMA R14, R25, 1.925963033500011079e-08, R14 ;  /* 0x32a57060190e7823 */ /* 0x000fc8000000000e */
[----:B------:R-:W0:Y:S02]  /*0e50*/  MUFU.EX2 R11, R14 ;  /* 0x0000000e000b7308 */ /* 0x000e240000000800 */
[----:B0-----:R-:W-:-:S04]  /*0e60*/  FMUL R11, R10, R11 ;  /* 0x0000000b0a0b7220 */ /* 0x001fc80000400000 */
[----:B------:R-:W-:Y:S01]  /*0e70*/  FADD R3, R12, R11 ;  /* 0x0000000b0c037221 */ /* 0x000fe20000000000 */
[----:B------:R1:W-:Y:S01]  /*0e80*/  STG.E desc[UR12][R6.64+0xc], R11 ;  /* 0x00000c0b06007986 */ /* 0x0003e2000c10190c */
[----:B------:R-:W-:Y:S05]  /*0e90*/  BRA.U UP1, `(.L_x_37) ;  /* 0xfffffff901507547 */ /* 0x000fea000b83ffff */
.L_x_36:
[----:B------:R-:W-:Y:S05]  /*0ea0*/  BRA.U !UP0, `(.L_x_35) ;  /* 0x0000000508d87547 */ /* 0x000fea000b800000 */
[----:B------:R-:W0:Y:S01]  /*0eb0*/  LDCU UR5, c[0x0][0x394] ;  /* 0x00007280ff0577ac */ /* 0x000e220008000800 */
[----:B------:R-:W-:Y:S02]  /*0ec0*/  UISETP.GE.U32.AND UP0, UPT, UR14, 0x4, UPT ;  /* 0x000000040e00788c */ /* 0x000fe4000bf06070 */
[----:B0-----:R-:W-:-:S04]  /*0ed0*/  ULOP3.LUT UR6, UR5, 0x3, URZ, 0xc0, !UPT ;  /* 0x0000000305067892 */ /* 0x001fc8000f8ec0ff */
[----:B------:R-:W-:-:S03]  /*0ee0*/  UISETP.NE.AND UP1, UPT, UR6, URZ, UPT ;  /* 0x000000ff0600728c */ /* 0x000fc6000bf25270 */
[----:B------:R-:W-:Y:S08]  /*0ef0*/  BRA.U !UP0, `(.L_x_38) ;  /* 0x0000000108e07547 */ /* 0x000ff0000b800000 */
[----:B------:R-:W0:Y:S01]  /*0f00*/  LDC.64 R4, c[0x0][0x380] ;  /* 0x0000e000ff047b82 */ /* 0x000e220000000a00 */
[----:B-1----:R-:W-:-:S05]  /*0f10*/  IADD3 R11, PT, PT, R8, UR4, RZ ;  /* 0x00000004080b7c10 */ /* 0x002fca000fffe0ff */
[----:B0-----:R-:W-:-:S05]  /*0f20*/  IMAD.WIDE R4, R11, 0x4, R4 ;  /* 0x000000040b047825 */ /* 0x001fca00078e0204 */
[----:B------:R-:W2:Y:S01]  /*0f30*/  LDG.E R7, desc[UR12][R4.64] ;  /* 0x0000000c04077981 */ /* 0x000ea2000c1e1900 */
[----:B------:R-:W-:Y:S01]  /*0f40*/  HFMA2 R9, -RZ, RZ, 0.96630859375, -0.0022525787353515625 ;  /* 0x3bbb989dff097431 */ /* 0x000fe200000001ff */
[----:B------:R-:W-:Y:S01]  /*0f50*/  MOV R10, 0x437c0000 ;  /* 0x437c0000000a7802 */ /* 0x000fe20000000f00 */
[----:B--2---:R-:W-:-:S04]  /*0f60*/  FADD R12, R7, -R0 ;  /* 0x80000000070c7221 */ /* 0x004fc80000000000 */
[----:B------:R-:W-:-:S04]  /*0f70*/  FFMA.SAT R7, R12, R9, 0.5 ;  /* 0x3f0000000c077423 */ /* 0x000fc80000002009 */
[----:B------:R-:W-:Y:S02]  /*0f80*/  FFMA.RM R13, R7, R10, 12582913 ;  /* 0x4b400001070d7423 */ /* 0x000fe4000000400a */
[----:B------:R-:W0:Y:S02]  /*0f90*/  LDC.64 R6, c[0x0][0x388] ;  /* 0x0000e200ff067b82 */ /* 0x000e240000000a00 */
[C---:B------:R-:W-:Y:S01]  /*0fa0*/  FADD R15, R13.reuse, -12583039 ;  /* 0xcb40007f0d0f7421 */ /* 0x040fe20000000000 */
[----:B------:R-:W-:-:S03]  /*0fb0*/  SHF.L.U32 R13, R13, 0x17, RZ ;  /* 0x000000170d0d7819 */ /* 0x000fc600000006ff */
[----:B------:R-:W-:-:S04]  /*0fc0*/  FFMA R15, R12, 1.4426950216293334961, -R15 ;  /* 0x3fb8aa3b0c0f7823 */ /* 0x000fc8000000080f */
[----:B------:R-:W-:-:S04]  /*0fd0*/  FFMA R15, R12, 1.925963033500011079e-08, R15 ;  /* 0x32a570600c0f7823 */ /* 0x000fc8000000000f */
[----:B------:R-:W1:Y:S01]  /*0fe0*/  MUFU.EX2 R12, R15 ;  /* 0x0000000f000c7308 */ /* 0x000e620000000800 */
[----:B0-----:R-:W-:-:S04]  /*0ff0*/  IMAD.WIDE R6, R11, 0x4, R6 ;  /* 0x000000040b067825 */ /* 0x001fc800078e0206 */
[----:B-1----:R-:W-:-:S05]  /*1000*/  FMUL R11, R13, R12 ;  /* 0x0000000c0d0b7220 */ /* 0x002fca0000400000 */
        /* <DEDUP_REMOVED lines=8> */
[----:B------:R-:W-:-:S04]  /*1090*/  FFMA R17, R12, 1.925963033500011079e-08, R17 ;  /* 0x32a570600c117823 */ /* 0x000fc80000000011 */
[----:B------:R-:W1:Y:S02]  /*10a0*/  MUFU.EX2 R12, R17 ;  /* 0x00000011000c7308 */ /* 0x000e640000000800 */
        /* <DEDUP_REMOVED lines=13> */
[----:B------:R1:W2:Y:S01]  /*1180*/  LDG.E R5, desc[UR12][R4.64+0xc] ;  /* 0x00000c0c04057981 */ /* 0x0002a2000c1e1900 */
[----:B------:R-:W-:Y:S01]  /*1190*/  UIADD3 UR4, UPT, UPT, UR4, 0x4, URZ ;  /* 0x0000000404047890 */ /* 0x000fe2000fffe0ff */
[----:B-1----:R-:W-:-:S04]  /*11a0*/  FADD R4, R3, R11 ;  /* 0x0000000b03047221 */ /* 0x002fc80000000000 */
        /* <DEDUP_REMOVED lines=10> */
[----:B-1----:R-:W-:-:S04]  /*1250*/  FMUL R9, R9, R10 ;  /* 0x0000000a09097220 */ /* 0x002fc80000400000 */
[----:B------:R-:W-:Y:S01]  /*1260*/  FADD R3, R4, R9 ;  /* 0x0000000904037221 */ /* 0x000fe20000000000 */
[----:B------:R0:W-:Y:S06]  /*1270*/  STG.E desc[UR12][R6.64+0xc], R9 ;  /* 0x00000c0906007986 */ /* 0x0001ec000c10190c */
.L_x_38:
[----:B------:R-:W-:Y:S05]  /*1280*/  BRA.U !UP1, `(.L_x_35) ;  /* 0x0000000109e07547 */ /* 0x000fea000b800000 */
[----:B------:R-:W-:Y:S02]  /*1290*/  UISETP.NE.AND UP0, UPT, UR6, 0x1, UPT ;  /* 0x000000010600788c */ /* 0x000fe4000bf05270 */
[----:B------:R-:W-:-:S04]  /*12a0*/  ULOP3.LUT UR5, UR5, 0x1, URZ, 0xc0, !UPT ;  /* 0x0000000105057892 */ /* 0x000fc8000f8ec0ff */
[----:B------:R-:W-:-:S03]  /*12b0*/  UISETP.NE.U32.AND UP1, UPT, UR5, 0x1, UPT ;  /* 0x000000010500788c */ /* 0x000fc6000bf25070 */
[----:B------:R-:W-:Y:S08]  /*12c0*/  BRA.U !UP0, `(.L_x_39) ;  /* 0x0000000108807547 */ /* 0x000ff0000b800000 */
[----:B------:R-:W2:Y:S01]  /*12d0*/  LDC.64 R4, c[0x0][0x380] ;  /* 0x0000e000ff047b82 */ /* 0x000ea20000000a00 */
[----:B01----:R-:W-:-:S05]  /*12e0*/  IADD3 R11, PT, PT, R8, UR4, RZ ;  /* 0x00000004080b7c10 */ /* 0x003fca000fffe0ff */
[----:B--2---:R-:W-:-:S05]  /*12f0*/  IMAD.WIDE R4, R11, 0x4, R4 ;  /* 0x000000040b047825 */ /* 0x004fca00078e0204 */
        /* <DEDUP_REMOVED lines=15> */
[----:B------:R-:W3:Y:S01]  /*13f0*/  LDG.E R5, desc[UR12][R4.64+0x4] ;  /* 0x0000040c04057981 */ /* 0x000ee2000c1e1900 */
[----:B------:R-:W-:Y:S01]  /*1400*/  FADD R3, R3, R9 ;  /* 0x0000000903037221 */ /* 0x000fe20000000000 */
[----:B------:R-:W-:Y:S01]  /*1410*/  UIADD3 UR4, UPT, UPT, UR4, 0x2, URZ ;  /* 0x0000000204047890 */ /* 0x000fe2000fffe0ff */
[----:B---3--:R-:W-:-:S04]  /*1420*/  FADD R10, R5, -R0 ;  /* 0x80000000050a7221 */ /* 0x008fc80000000000 */
        /* <DEDUP_REMOVED lines=9> */
[----:B------:R2:W-:Y:S06]  /*14c0*/  STG.E desc[UR12][R6.64+0x4], R10 ;  /* 0x0000040a06007986 */ /* 0x0005ec000c10190c */
.L_x_39:
[----:B------:R-:W-:Y:S05]  /*14d0*/  BRA.U UP1, `(.L_x_35) ;  /* 0x00000001014c7547 */ /* 0x000fea000b800000 */
[----:B------:R-:W3:Y:S01]  /*14e0*/  LDC.64 R4, c[0x0][0x380] ;  /* 0x0000e000ff047b82 */ /* 0x000ee20000000a00 */
[----:B0-2---:R-:W-:-:S05]  /*14f0*/  IADD3 R9, PT, PT, R8, UR4, RZ ;  /* 0x0000000408097c10 */ /* 0x005fca000fffe0ff */
[----:B---3--:R-:W-:-:S06]  /*1500*/  IMAD.WIDE R4, R9, 0x4, R4 ;  /* 0x0000000409047825 */ /* 0x008fcc00078e0204 */
[----:B------:R-:W2:Y:S01]  /*1510*/  LDG.E R5, desc[UR12][R4.64] ;  /* 0x0000000c04057981 */ /* 0x000ea2000c1e1900 */
[----:B-1----:R-:W-:Y:S01]  /*1520*/  HFMA2 R7, -RZ, RZ, 0.96630859375, -0.0022525787353515625 ;  /* 0x3bbb989dff077431 */ /* 0x002fe200000001ff */
        /* <DEDUP_REMOVED lines=8> */
[----:B------:R-:W-:-:S06]  /*15b0*/  FFMA R11, R0, 1.925963033500011079e-08, R11 ;  /* 0x32a57060000b7823 */ /* 0x000fcc000000000b */
[----:B------:R-:W1:Y:S01]  /*15c0*/  MUFU.EX2 R11, R11 ;  /* 0x0000000b000b7308 */ /* 0x000e620000000800 */
[----:B0-----:R-:W-:-:S04]  /*15d0*/  IMAD.WIDE R4, R9, 0x4, R6 ;  /* 0x0000000409047825 */ /* 0x001fc800078e0206 */
[----:B-1----:R-:W-:-:S04]  /*15e0*/  FMUL R8, R8, R11 ;  /* 0x0000000b08087220 */ /* 0x002fc80000400000 */
[----:B------:R-:W-:Y:S01]  /*15f0*/  FADD R3, R3, R8 ;  /* 0x0000000803037221 */ /* 0x000fe20000000000 */
[----:B------:R3:W-:Y:S06]  /*1600*/  STG.E desc[UR12][R4.64], R8 ;  /* 0x0000000804007986 */ /* 0x0007ec000c10190c */
.L_x_35:
[----:B---3--:R-:W3:Y:S02]  /*1610*/  LDC R5, c[0x0][0x394] ;  /* 0x0000e500ff057b82 */ /* 0x008ee40000000800 */
[----:B---3--:R-:W-:-:S13]  /*1620*/  ISETP.GE.AND P0, PT, R5, 0x1, PT ;  /* 0x000000010500780c */ /* 0x008fda0003f06270 */
[----:B------:R-:W-:Y:S05]  /*1630*/  @!P0 EXIT ;  /* 0x000000000000894d */ /* 0x000fea0003800000 */
[C---:B------:R-:W-:Y:S01]  /*1640*/  ISETP.GE.U32.AND P0, PT, R5.reuse, 0x10, PT ;  /* 0x000000100500780c */ /* 0x040fe20003f06070 */
[----:B012---:R-:W-:Y:S02]  /*1650*/  HFMA2 R7, -RZ, RZ, 0, 0 ;  /* 0x00000000ff077431 */ /* 0x007fe400000001ff */
[----:B------:R-:W-:Y:S01]  /*1660*/  IMAD R2, R2, R5, RZ ;  /* 0x0000000502027224 */ /* 0x000fe200078e02ff */
[----:B------:R-:W-:-:S09]  /*1670*/  LOP3.LUT R11, R5, 0xf, RZ, 0xc0, !PT ;  /* 0x0000000f050b7812 */ /* 0x000fd200078ec0ff */
[----:B------:R-:W-:Y:S05]  /*1680*/  @!P0 BRA `(.L_x_40) ;  /* 0x0000001000108947 */ /* 0x000fea0003800000 */
[----:B------:R-:W0:Y:S01]  /*1690*/  LDCU.64 UR4, c[0x0][0x388] ;  /* 0x00007100ff0477ac */ /* 0x000e220008000a00 */
[----:B------:R-:W-:Y:S02]  /*16a0*/  LOP3.LUT R7, R5, 0x7ffffff0, RZ, 0xc0, !PT ;  /* 0x7ffffff005077812 */ /* 0x000fe400078ec0ff */
[----:B------:R-:W-:Y:S02]  /*16b0*/  MOV R6, R2 ;  /* 0x0000000200067202 */ /* 0x000fe40000000f00 */
[----:B------:R-:W-:Y:S01]  /*16c0*/  IADD3 R8, PT, PT, -R7, RZ, RZ ;  /* 0x000000ff07087210 */ /* 0x000fe20007ffe1ff */
[----:B0-----:R-:W-:-:S04]  /*16d0*/  UIADD3 UR4, UP0, UPT, UR4, 0x20, URZ ;  /* 0x0000002004047890 */ /* 0x001fc8000ff1e0ff */
[----:B------:R-:W-:-:S12]  /*16e0*/  UIADD3.X UR5, UPT, UPT, URZ, UR5, URZ, UP0, !UPT ;  /* 0x00000005ff057290 */ /* 0x000fd800087fe4ff */
.L_x_73:
[----:B0-----:R-:W-:Y:S02]  /*16f0*/  MOV R4, UR4 ;  /* 0x0000000400047c02 */ /* 0x001fe40008000f00 */
[----:B------:R-:W-:-:S03]  /*1700*/  MOV R5, UR5 ;  /* 0x0000000500057c02 */ /* 0x000fc60008000f00 */
[----:B------:R-:W-:-:S05]  /*1710*/  IMAD.WIDE R4, R6, 0x4, R4 ;  /* 0x0000000406047825 */ /* 0x000fca00078e0204 */
[----:B------:R-:W2:Y:S01]  /*1720*/  LDG.E R0, desc[UR12][R4.64+-0x20] ;  /* 0xffffe00c04007981 */ /* 0x000ea2000c1e1900 */
[----:B------:R-:W0:Y:S01]  /*1730*/  MUFU.RCP R10, R3 ;  /* 0x00000003000a7308 */ /* 0x000e220000001000 */
[----:B------:R-:W-:Y:S01]  /*1740*/  IADD3 R8, PT, PT, R8, 0x10, RZ ;  /* 0x0000001008087810 */ /* 0x000fe20007ffe0ff */
[----:B------:R-:W-:Y:S03]  /*1750*/  BSSY.RECONVERGENT B2, `(.L_x_41) ;  /* 0x000000b000027945 */ /* 0x000fe60003800200 */
[----:B------:R-:W-:Y:S01]  /*1760*/  ISETP.NE.AND P2, PT, R8, RZ, PT ;  /* 0x000000ff0800720c */ /* 0x000fe20003f45270 */
[----:B0-----:R-:W-:-:S04]  /*1770*/  FFMA R9, R10, -R3, 1 ;  /* 0x3f8000000a097423 */ /* 0x001fc80000000803 */
[----:B------:R-:W-:Y:S01]  /*1780*/  FFMA R9, R10, R9, R10 ;  /* 0x000000090a097223 */ /* 0x000fe2000000000a */
[----:B--2---:R-:W0:Y:S03]  /*1790*/  FCHK P0, R0, R3 ;  /* 0x0000000300007302 */ /* 0x004e260000000000 */
[----:B------:R-:W-:-:S04]  /*17a0*/  FFMA R10, R0, R9, RZ ;  /* 0x00000009000a7223 */ /* 0x000fc800000000ff */
[----:B------:R-:W-:-:S04]  /*17b0*/  FFMA R12, R10, -R3, R0 ;  /* 0x800000030a0c7223 */ /* 0x000fc80000000000 */
[----:B------:R-:W-:Y:S01]  /*17c0*/  FFMA R9, R9, R12, R10 ;  /* 0x0000000c09097223 */ /* 0x000fe2000000000a */
[----:B0-----:R-:W-:Y:S06]  /*17d0*/  @!P0 BRA `(.L_x_42) ;  /* 0x0000000000088947 */ /* 0x001fec0003800000 */
[----:B------:R-:W-:-:S07]  /*17e0*/  MOV R12, 0x1800 ;  /* 0x00001800000c7802 */ /* 0x000fce0000000f00 */
[----:B------:R-:W-:Y:S05]  /*17f0*/  CALL.REL.NOINC `($__internal_1_$__cuda_sm3x_div_rn_noftz_f32_slowpath) ;  /* 0x0000001c00547944 */ /* 0x000fea0003c00000 */
.L_x_42:
[----:B------:R-:W-:Y:S05]  /*1800*/  BSYNC.RECONVERGENT B2 ;  /* 0x0000000000027941 */ /* 0x000fea0003800200 */
.L_x_41:
[----:B------:R-:W2:Y:S01]  /*1810*/  LDG.E R15, desc[UR12][R4.64+-0x1c] ;  /* 0xffffe40c040f7981 */ /* 0x000ea2000c1e1900 */
[----:B------:R-:W0:Y:S01]  /*1820*/  MUFU.RCP R0, R3 ;  /* 0x0000000300007308 */ /* 0x000e220000001000 */
[----:B------:R-:W-:Y:S02]  /*1830*/  BSSY.RECONVERGENT B2, `(.L_x_43) ;  /* 0x000000d000027945 */ /* 0x000fe40003800200 */
[----:B------:R1:W-:Y:S01]  /*1840*/  STG.E desc[UR12][R4.64+-0x20], R9 ;  /* 0xffffe00904007986 */ /* 0x0003e2000c10190c */
[----:B0-----:R-:W-:-:S04]  /*1850*/  FFMA R13, R0, -R3, 1 ;  /* 0x3f800000000d7423 */ /* 0x001fc80000000803 */
[----:B------:R-:W-:Y:S01]  /*1860*/  FFMA R0, R0, R13, R0 ;  /* 0x0000000d00007223 */ /* 0x000fe20000000000 */
[----:B--2---:R-:W0:Y:S03]  /*1870*/  FCHK P0, R15, R3 ;  /* 0x000000030f007302 */ /* 0x004e260000000000 */
[----:B------:R-:W-:-:S04]  /*1880*/  FFMA R10, R0, R15, RZ ;  /* 0x0000000f000a7223 */ /* 0x000fc800000000ff */
[----:B------:R-:W-:-:S04]  /*1890*/  FFMA R13, R10, -R3, R15 ;  /* 0x800000030a0d7223 */ /* 0x000fc8000000000f */
[----:B------:R-:W-:Y:S01]  /*18a0*/  FFMA R13, R0, R13, R10 ;  /* 0x0000000d000d7223 */ /* 0x000fe2000000000a */
[----:B01----:R-:W-:Y:S06]  /*18b0*/  @!P0 BRA `(.L_x_44) ;  /* 0x0000000000108947 */ /* 0x003fec0003800000 */
[----:B------:R-:W-:Y:S02]  /*18c0*/  MOV R0, R15 ;  /* 0x0000000f00007202 */ /* 0x000fe40000000f00 */
[----:B------:R-:W-:-:S07]  /*18d0*/  MOV R12, 0x18f0 ;  /* 0x000018f0000c7802 */ /* 0x000fce0000000f00 */
[----:B------:R-:W-:Y:S05]  /*18e0*/  CALL.REL.NOINC `($__internal_1_$__cuda_sm3x_div_rn_noftz_f32_slowpath) ;  /* 0x0000001c00187944 */ /* 0x000fea0003c00000 */
[----:B------:R-:W-:-:S07]  /*18f0*/  MOV R13, R9 ;  /* 0x00000009000d7202 */ /* 0x000fce0000000f00 */
.L_x_44:
[----:B------:R-:W-:Y:S05]  /*1900*/  BSYNC.RECONVERGENT B2 ;  /* 0x0000000000027941 */ /* 0x000fea0003800200 */
.L_x_43:
        /* <DEDUP_REMOVED lines=14> */
.L_x_46:
[----:B------:R-:W-:Y:S05]  /*19f0*/  BSYNC.RECONVERGENT B2 ;  /* 0x0000000000027941 */ /* 0x000fea0003800200 */
.L_x_45:
        /* <DEDUP_REMOVED lines=15> */
.L_x_48:
[----:B------:R-:W-:Y:S05]  /*1af0*/  BSYNC.RECONVERGENT B2 ;  /* 0x0000000000027941 */ /* 0x000fea0003800200 */
.L_x_47:
        /* <DEDUP_REMOVED lines=14> */
.L_x_50:
[----:B------:R-:W-:Y:S05]  /*1be0*/  BSYNC.RECONVERGENT B2 ;  /* 0x0000000000027941 */ /* 0x000fea0003800200 */
.L_x_49:
        /* <DEDUP_REMOVED lines=15> */
.L_x_52:
[----:B------:R-:W-:Y:S05]  /*1ce0*/  BSYNC.RECONVERGENT B2 ;  /* 0x0000000000027941 */ /* 0x000fea0003800200 */
.L_x_51:
        /* <DEDUP_REMOVED lines=14> */
.L_x_54:
[----:B------:R-:W-:Y:S05]  /*1dd0*/  BSYNC.RECONVERGENT B2 ;  /* 0x0000000000027941 */ /* 0x000fea0003800200 */
.L_x_53:
        /* <DEDUP_REMOVED lines=15> */
.L_x_56:
[----:B------:R-:W-:Y:S05]  /*1ed0*/  BSYNC.RECONVERGENT B2 ;  /* 0x0000000000027941 */ /* 0x000fea0003800200 */
.L_x_55:
        /* <DEDUP_REMOVED lines=14> */
.L_x_58:
[----:B------:R-:W-:Y:S05]  /*1fc0*/  BSYNC.RECONVERGENT B2 ;  /* 0x0000000000027941 */ /* 0x000fea0003800200 */
.L_x_57:
        /* <DEDUP_REMOVED lines=15> */
.L_x_60:
[----:B------:R-:W-:Y:S05]  /*20c0*/  BSYNC.RECONVERGENT B2 ;  /* 0x0000000000027941 */ /* 0x000fea0003800200 */
.L_x_59:
        /* <DEDUP_REMOVED lines=14> */
.L_x_62:
[----:B------:R-:W-:Y:S05]  /*21b0*/  BSYNC.RECONVERGENT B2 ;  /* 0x0000000000027941 */ /* 0x000fea0003800200 */
.L_x_61:
        /* <DEDUP_REMOVED lines=15> */
.L_x_64:
[----:B------:R-:W-:Y:S05]  /*22b0*/  BSYNC.RECONVERGENT B2 ;  /* 0x0000000000027941 */ /* 0x000fea0003800200 */
.L_x_63:
        /* <DEDUP_REMOVED lines=14> */
.L_x_66:
[----:B------:R-:W-:Y:S05]  /*23a0*/  BSYNC.RECONVERGENT B2 ;  /* 0x0000000000027941 */ /* 0x000fea0003800200 */
.L_x_65:
        /* <DEDUP_REMOVED lines=15> */
.L_x_68:
[----:B------:R-:W-:Y:S05]  /*24a0*/  BSYNC.RECONVERGENT B2 ;  /* 0x0000000000027941 */ /* 0x000fea0003800200 */
.L_x_67:
        /* <DEDUP_REMOVED lines=14> */
.L_x_70:
[----:B------:R-:W-:Y:S05]  /*2590*/  BSYNC.RECONVERGENT B2 ;  /* 0x0000000000027941 */ /* 0x000fea0003800200 */
.L_x_69:
        /* <DEDUP_REMOVED lines=15> */
.L_x_72:
[----:B------:R-:W-:Y:S05]  /*2690*/  BSYNC.RECONVERGENT B2 ;  /* 0x0000000000027941 */ /* 0x000fea0003800200 */
.L_x_71:
[----:B------:R0:W-:Y:S01]  /*26a0*/  STG.E desc[UR12][R4.64+0x1c], R13 ;  /* 0x00001c0d04007986 */ /* 0x0001e2000c10190c */
[----:B------:R-:W-:Y:S01]  /*26b0*/  IADD3 R6, PT, PT, R6, 0x10, RZ ;  /* 0x0000001006067810 */ /* 0x000fe20007ffe0ff */
[----:B------:R-:W-:Y:S06]  /*26c0*/  @P2 BRA `(.L_x_73) ;  /* 0xfffffff000082947 */ /* 0x000fec000383ffff */
.L_x_40:
[----:B------:R-:W-:-:S13]  /*26d0*/  ISETP.NE.AND P0, PT, R11, RZ, PT ;  /* 0x000000ff0b00720c */ /* 0x000fda0003f05270 */
[----:B------:R-:W-:Y:S05]  /*26e0*/  @!P0 EXIT ;  /* 0x000000000000894d */ /* 0x000fea0003800000 */
[----:B------:R-:W1:Y:S01]  /*26f0*/  LDCU UR4, c[0x0][0x394] ;  /* 0x00007280ff0477ac */ /* 0x000e620008000800 */
[----:B------:R-:W-:Y:S01]  /*2700*/  ISETP.GE.U32.AND P0, PT, R11, 0x8, PT ;  /* 0x000000080b00780c */ /* 0x000fe20003f06070 */
[----:B-1----:R-:W-:-:S12]  /*2710*/  ULOP3.LUT UR4, UR4, 0x7, URZ, 0xc0, !UPT ;  /* 0x0000000704047892 */ /* 0x002fd8000f8ec0ff */
[----:B------:R-:W-:Y:S05]  /*2720*/  @!P0 BRA `(.L_x_74) ;  /* 0x0000000800008947 */ /* 0x000fea0003800000 */
[----:B0-----:R-:W0:Y:S01]  /*2730*/  LDC.64 R4, c[0x0][0x388] ;  /* 0x0000e200ff047b82 */ /* 0x001e220000000a00 */
[----:B------:R-:W-:-:S05]  /*2740*/  IADD3 R9, PT, PT, R2, R7, RZ ;  /* 0x0000000702097210 */ /* 0x000fca0007ffe0ff */
[----:B0-----:R-:W-:-:S05]  /*2750*/  IMAD.WIDE R4, R9, 0x4, R4 ;  /* 0x0000000409047825 */ /* 0x001fca00078e0204 */
[----:B------:R-:W2:Y:S01]  /*2760*/  LDG.E R11, desc[UR12][R4.64] ;  /* 0x0000000c040b7981 */ /* 0x000ea2000c1e1900 */
[----:B------:R-:W0:Y:S01]  /*2770*/  MUFU.RCP R0, R3 ;  /* 0x0000000300007308 */ /* 0x000e220000001000 */
[----:B------:R-:W-:Y:S01]  /*2780*/  BSSY.RECONVERGENT B2, `(.L_x_75) ;  /* 0x000000b000027945 */ /* 0x000fe20003800200 */
[----:B0-----:R-:W-:-:S04]  /*2790*/  FFMA R9, R0, -R3, 1 ;  /* 0x3f80000000097423 */ /* 0x001fc80000000803 */
[----:B------:R-:W-:Y:S02]  /*27a0*/  FFMA R0, R0, R9, R0 ;  /* 0x0000000900007223 */ /* 0x000fe40000000000 */
[----:B--2---:R-:W0:Y:S02]  /*27b0*/  FCHK P0, R11, R3 ;  /* 0x000000030b007302 */ /* 0x004e240000000000 */
[----:B------:R-:W-:-:S04]  /*27c0*/  FFMA R6, R0, R11, RZ ;  /* 0x0000000b00067223 */ /* 0x000fc800000000ff */
[----:B------:R-:W-:-:S04]  /*27d0*/  FFMA R9, R6, -R3, R11 ;  /* 0x8000000306097223 */ /* 0x000fc8000000000b */
[----:B------:R-:W-:Y:S01]  /*27e0*/  FFMA R9, R0, R9, R6 ;  /* 0x0000000900097223 */ /* 0x000fe20000000006 */
[----:B0-----:R-:W-:Y:S06]  /*27f0*/  @!P0 BRA `(.L_x_76) ;  /* 0x00000000000c8947 */ /* 0x001fec0003800000 */
[----:B------:R-:W-:Y:S02]  /*2800*/  MOV R0, R11 ;  /* 0x0000000b00007202 */ /* 0x000fe40000000f00 */
[----:B------:R-:W-:-:S07]  /*2810*/  MOV R12, 0x2830 ;  /* 0x00002830000c7802 */ /* 0x000fce0000000f00 */
[----:B------:R-:W-:Y:S05]  /*2820*/  CALL.REL.NOINC `($__internal_1_$__cuda_sm3x_div_rn_noftz_f32_slowpath) ;  /* 0x0000000c00487944 */ /* 0x000fea0003c00000 */
.L_x_76:
[----:B------:R-:W-:Y:S05]  /*2830*/  BSYNC.RECONVERGENT B2 ;  /* 0x0000000000027941 */ /* 0x000fea0003800200 */
.L_x_75:
        /* <DEDUP_REMOVED lines=15> */
.L_x_78:
[----:B------:R-:W-:Y:S05]  /*2930*/  BSYNC.RECONVERGENT B2 ;  /* 0x0000000000027941 */ /* 0x000fea0003800200 */
.L_x_77:
        /* <DEDUP_REMOVED lines=14> */
.L_x_80:
[----:B------:R-:W-:Y:S05]  /*2a20*/  BSYNC.RECONVERGENT B2 ;  /* 0x0000000000027941 */ /* 0x000fea0003800200 */
.L_x_79:
        /* <DEDUP_REMOVED lines=15> */
.L_x_82:
[----:B------:R-:W-:Y:S05]  /*2b20*/  BSYNC.RECONVERGENT B2 ;  /* 0x0000000000027941 */ /* 0x000fea0003800200 */
.L_x_81:
        /* <DEDUP_REMOVED lines=14> */
.L_x_84:
[----:B------:R-:W-:Y:S05]  /*2c10*/  BSYNC.RECONVERGENT B2 ;  /* 0x0000000000027941 */ /* 0x000fea0003800200 */
.L_x_83:
        /* <DEDUP_REMOVED lines=15> */
.L_x_86:
[----:B------:R-:W-:Y:S05]  /*2d10*/  BSYNC.RECONVERGENT B2 ;  /* 0x0000000000027941 */ /* 0x000fea0003800200 */
.L_x_85:
        /* <DEDUP_REMOVED lines=14> */
.L_x_88:
[----:B------:R-:W-:Y:S05]  /*2e00*/  BSYNC.RECONVERGENT B2 ;  /* 0x0000000000027941 */ /* 0x000fea0003800200 */
.L_x_87:
        /* <DEDUP_REMOVED lines=15> */
.L_x_90:
[----:B------:R-:W-:Y:S05]  /*2f00*/  BSYNC.RECONVERGENT B2 ;  /* 0x0000000000027941 */ /* 0x000fea0003800200 */
.L_x_89:
[----:B------:R1:W-:Y:S01]  /*2f10*/  STG.E desc[UR12][R4.64+0x1c], R11 ;  /* 0x00001c0b04007986 */ /* 0x0003e2000c10190c */
[----:B------:R-:W-:-:S07]  /*2f20*/  IADD3 R7, PT, PT, R7, 0x8, RZ ;  /* 0x0000000807077810 */ /* 0x000fce0007ffe0ff */
.L_x_74:
[----:B------:R-:W-:-:S13]  /*2f30*/  ISETP.NE.AND P0, PT, RZ, UR4, PT ;  /* 0x00000004ff007c0c */ /* 0x000fda000bf05270 */
[----:B------:R-:W-:Y:S05]  /*2f40*/  @!P0 EXIT ;  /* 0x000000000000894d */ /* 0x000fea0003800000 */
[----:B------:R-:W2:Y:S01]  /*2f50*/  LDCU UR5, c[0x0][0x394] ;  /* 0x00007280ff0577ac */ /* 0x000ea20008000800 */
[----:B------:R-:W-:Y:S02]  /*2f60*/  UISETP.GE.U32.AND UP0, UPT, UR4, 0x4, UPT ;  /* 0x000000040400788c */ /* 0x000fe4000bf06070 */
[----:B--2---:R-:W-:-:S07]  /*2f70*/  ULOP3.LUT UR5, UR5, 0x3, URZ, 0xc0, !UPT ;  /* 0x0000000305057892 */ /* 0x004fce000f8ec0ff */
[----:B------:R-:W-:Y:S05]  /*2f80*/  BRA.U !UP0, `(.L_x_91) ;  /* 0x0000000508087547 */ /* 0x000fea000b800000 */
[----:B01----:R-:W0:Y:S01]  /*2f90*/  LDC.64 R4, c[0x0][0x388] ;  /* 0x0000e200ff047b82 */ /* 0x003e220000000a00 */
        /* <DEDUP_REMOVED lines=15> */
.L_x_93:
[----:B------:R-:W-:Y:S05]  /*3090*/  BSYNC.RECONVERGENT B2 ;  /* 0x0000000000027941 */ /* 0x000fea0003800200 */
.L_x_92:
        /* <DEDUP_REMOVED lines=15> */
.L_x_95:
[----:B------:R-:W-:Y:S05]  /*3190*/  BSYNC.RECONVERGENT B2 ;  /* 0x0000000000027941 */ /* 0x000fea0003800200 */
.L_x_94:
        /* <DEDUP_REMOVED lines=14> */
.L_x_97:
[----:B------:R-:W-:Y:S05]  /*3280*/  BSYNC.RECONVERGENT B2 ;  /* 0x0000000000027941 */ /* 0x000fea0003800200 */
.L_x_96:
        /* <DEDUP_REMOVED lines=15> */
.L_x_99:
[----:B------:R-:W-:Y:S05]  /*3380*/  BSYNC.RECONVERGENT B2 ;  /* 0x0000000000027941 */ /* 0x000fea0003800200 */
.L_x_98:
[----:B------:R2:W-:Y:S01]  /*3390*/  STG.E desc[UR12][R4.64+0xc], R11 ;  /* 0x00000c0b04007986 */ /* 0x0005e2000c10190c */
[----:B------:R-:W-:-:S07]  /*33a0*/  IADD3 R7, PT, PT, R7, 0x4, RZ ;  /* 0x0000000407077810 */ /* 0x000fce0007ffe0ff */
.L_x_91:
[----:B------:R-:W-:-:S13]  /*33b0*/  ISETP.NE.AND P0, PT, RZ, UR5, PT ;  /* 0x00000005ff007c0c */ /* 0x000fda000bf05270 */
[----:B------:R-:W-:Y:S05]  /*33c0*/  @!P0 EXIT ;  /* 0x000000000000894d */ /* 0x000fea0003800000 */
[----:B012---:R-:W0:Y:S01]  /*33d0*/  LDC.64 R4, c[0x0][0x388] ;  /* 0x0000e200ff047b82 */ /* 0x007e220000000a00 */
[----:B------:R-:W-:Y:S01]  /*33e0*/  IADD3 R11, PT, PT, R2, R7, RZ ;  /* 0x00000007020b7210 */ /* 0x000fe20007ffe0ff */
[----:B------:R-:W-:-:S12]  /*33f0*/  UIADD3 UR4, UPT, UPT, -UR5, URZ, URZ ;  /* 0x000000ff05047290 */ /* 0x000fd8000fffe1ff */
.L_x_102:
[----:B01----:R-:W-:-:S05]  /*3400*/  IMAD.WIDE R6, R11, 0x4, R4 ;  /* 0x000000040b067825 */ /* 0x003fca00078e0204 */
[----:B------:R-:W2:Y:S01]  /*3410*/  LDG.E R13, desc[UR12][R6.64] ;  /* 0x0000000c060d7981 */ /* 0x000ea2000c1e1900 */
[----:B------:R-:W0:Y:S01]  /*3420*/  MUFU.RCP R0, R3 ;  /* 0x0000000300007308 */ /* 0x000e220000001000 */
[----:B------:R-:W-:Y:S01]  /*3430*/  UIADD3 UR4, UPT, UPT, UR4, 0x1, URZ ;  /* 0x0000000104047890 */ /* 0x000fe2000fffe0ff */
[----:B------:R-:W-:Y:S03]  /*3440*/  BSSY.RECONVERGENT B2, `(.L_x_100) ;  /* 0x000000c000027945 */ /* 0x000fe60003800200 */
[----:B------:R-:W-:Y:S01]  /*3450*/  UISETP.NE.AND UP0, UPT, UR4, URZ, UPT ;  /* 0x000000ff0400728c */ /* 0x000fe2000bf05270 */
[----:B0-----:R-:W-:-:S04]  /*3460*/  FFMA R9, R0, -R3, 1 ;  /* 0x3f80000000097423 */ /* 0x001fc80000000803 */
[----:B------:R-:W-:Y:S01]  /*3470*/  FFMA R0, R0, R9, R0 ;  /* 0x0000000900007223 */ /* 0x000fe20000000000 */
[----:B--2---:R-:W0:Y:S03]  /*3480*/  FCHK P0, R13, R3 ;  /* 0x000000030d007302 */ /* 0x004e260000000000 */
[----:B------:R-:W-:-:S04]  /*3490*/  FFMA R2, R0, R13, RZ ;  /* 0x0000000d00027223 */ /* 0x000fc800000000ff */
[----:B------:R-:W-:-:S04]  /*34a0*/  FFMA R9, R2, -R3, R13 ;  /* 0x8000000302097223 */ /* 0x000fc8000000000d */
[----:B------:R-:W-:Y:S01]  /*34b0*/  FFMA R9, R0, R9, R2 ;  /* 0x0000000900097223 */ /* 0x000fe20000000002 */
[----:B0-----:R-:W-:Y:S06]  /*34c0*/  @!P0 BRA `(.L_x_101) ;  /* 0x00000000000c8947 */ /* 0x001fec0003800000 */
[----:B------:R-:W-:Y:S02]  /*34d0*/  MOV R0, R13 ;  /* 0x0000000d00007202 */ /* 0x000fe40000000f00 */
[----:B------:R-:W-:-:S07]  /*34e0*/  MOV R12, 0x3500 ;  /* 0x00003500000c7802 */ /* 0x000fce0000000f00 */
[----:B------:R-:W-:Y:S05]  /*34f0*/  CALL.REL.NOINC `($__internal_1_$__cuda_sm3x_div_rn_noftz_f32_slowpath) ;  /* 0x0000000000147944 */ /* 0x000fea0003c00000 */
.L_x_101:
[----:B------:R-:W-:Y:S05]  /*3500*/  BSYNC.RECONVERGENT B2 ;  /* 0x0000000000027941 */ /* 0x000fea0003800200 */
.L_x_100:
[----:B------:R1:W-:Y:S01]  /*3510*/  STG.E desc[UR12][R6.64], R9 ;  /* 0x0000000906007986 */ /* 0x0003e2000c10190c */
[----:B------:R-:W-:Y:S01]  /*3520*/  IADD3 R11, PT, PT, R11, 0x1, RZ ;  /* 0x000000010b0b7810 */ /* 0x000fe20007ffe0ff */
[----:B------:R-:W-:Y:S06]  /*3530*/  BRA.U UP0, `(.L_x_102) ;  /* 0xfffffffd00b07547 */ /* 0x000fec000b83ffff */
[----:B------:R-:W-:Y:S05]  /*3540*/  EXIT ;  /* 0x000000000000794d */ /* 0x000fea0003800000 */
        .weak           $__internal_1_$__cuda_sm3x_div_rn_noftz_f32_slowpath
        .type           $__internal_1_$__cuda_sm3x_div_rn_noftz_f32_slowpath,@function
        .size           $__internal_1_$__cuda_sm3x_div_rn_noftz_f32_slowpath,(.L_x_123 - $__internal_1_$__cuda_sm3x_div_rn_noftz_f32_slowpath)
$__internal_1_$__cuda_sm3x_div_rn_noftz_f32_slowpath:
[----:B------:R-:W-:Y:S01]  /*3550*/  SHF.R.U32.HI R10, RZ, 0x17, R3 ;  /* 0x00000017ff0a7819 */ /* 0x000fe20000011603 */
[----:B------:R-:W-:Y:S01]  /*3560*/  BSSY.RECONVERGENT B0, `(.L_x_103) ;  /* 0x0000063000007945 */ /* 0x000fe20003800200 */
[----:B------:R-:W-:Y:S02]  /*3570*/  SHF.R.U32.HI R13, RZ, 0x17, R0 ;  /* 0x00000017ff0d7819 */ /* 0x000fe40000011600 */
[----:B------:R-:W-:Y:S02]  /*3580*/  LOP3.LUT R10, R10, 0xff, RZ, 0xc0, !PT ;  /* 0x000000ff0a0a7812 */ /* 0x000fe400078ec0ff */
[----:B------:R-:W-:Y:S02]  /*3590*/  LOP3.LUT R13, R13, 0xff, RZ, 0xc0, !PT ;  /* 0x000000ff0d0d7812 */ /* 0x000fe400078ec0ff */
[----:B------:R-:W-:Y:S02]  /*35a0*/  IADD3 R16, PT, PT, R10, -0x1, RZ ;  /* 0xffffffff0a107810 */ /* 0x000fe40007ffe0ff */
[----:B------:R-:W-:-:S02]  /*35b0*/  IADD3 R14, PT, PT, R13, -0x1, RZ ;  /* 0xffffffff0d0e7810 */ /* 0x000fc40007ffe0ff */
[----:B------:R-:W-:Y:S02]  /*35c0*/  ISETP.GT.U32.AND P0, PT, R16, 0xfd, PT ;  /* 0x000000fd1000780c */ /* 0x000fe40003f04070 */
[----:B------:R-:W-:Y:S02]  /*35d0*/  MOV R15, R3 ;  /* 0x00000003000f7202 */ /* 0x000fe40000000f00 */
[----:B------:R-:W-:-:S13]  /*35e0*/  ISETP.GT.U32.OR P0, PT, R14, 0xfd, P0 ;  /* 0x000000fd0e00780c */ /* 0x000fda0000704470 */
[----:B------:R-:W-:Y:S01]  /*35f0*/  @!P0 MOV R9, RZ ;  /* 0x000000ff00098202 */ /* 0x000fe20000000f00 */
        /* <DEDUP_REMOVED lines=20> */
[----:B------:R-:W-:Y:S01]  /*3740*/  @!P0 FFMA R0, R0, 1.84467440737095516160e+19, RZ ;  /* 0x5f80000000008823 */ /* 0x000fe200000000ff */
[----:B------:R-:W-:Y:S01]  /*3750*/  @!P0 MOV R9, 0xffffffc0 ;  /* 0xffffffc000098802 */ /* 0x000fe20000000f00 */
[----:B------:R-:W-:-:S03]  /*3760*/  @!P1 FFMA R15, R3, 1.84467440737095516160e+19, RZ ;  /* 0x5f800000030f9823 */ /* 0x000fc600000000ff */
[----:B------:R-:W-:-:S07]  /*3770*/  @!P1 IADD3 R9, PT, PT, R9, 0x40, RZ ;  /* 0x0000004009099810 */ /* 0x000fce0007ffe0ff */
.L_x_104:
[----:B------:R-:W-:Y:S01]  /*3780*/  LEA R14, R10, 0xc0800000, 0x17 ;  /* 0xc08000000a0e7811 */ /* 0x000fe200078eb8ff */
[----:B------:R-:W-:Y:S01]  /*3790*/  BSSY.RECONVERGENT B1, `(.L_x_109) ;  /* 0x0000036000017945 */ /* 0x000fe20003800200 */
[----:B------:R-:W-:Y:S02]  /*37a0*/  IADD3 R13, PT, PT, R13, -0x7f, RZ ;  /* 0xffffff810d0d7810 */ /* 0x000fe40007ffe0ff */
[----:B------:R-:W-:-:S03]  /*37b0*/  IADD3 R16, PT, PT, -R14, R15, RZ ;  /* 0x0000000f0e107210 */ /* 0x000fc60007ffe1ff */
[C---:B------:R-:W-:Y:S01]  /*37c0*/  IMAD R0, R13.reuse, -0x800000, R0 ;  /* 0xff8000000d007824 */ /* 0x040fe200078e0200 */
[----:B------:R0:W1:Y:S01]  /*37d0*/  MUFU.RCP R14, R16 ;  /* 0x00000010000e7308 */ /* 0x0000620000001000 */
[----:B------:R-:W-:Y:S01]  /*37e0*/  FADD.FTZ R17, -R16, -RZ ;  /* 0x800000ff10117221 */ /* 0x000fe20000010100 */
        /* <DEDUP_REMOVED lines=10> */
[----:B------:R-:W-:-:S04]  /*3890*/  LOP3.LUT R10, R10, 0xff, RZ, 0xc0, !PT ;  /* 0x000000ff0a0a7812 */ /* 0x000fc800078ec0ff */
[----:B------:R-:W-:-:S04]  /*38a0*/  IADD3 R10, PT, PT, R10, R9, RZ ;  /* 0x000000090a0a7210 */ /* 0x000fc80007ffe0ff */
[----:B------:R-:W-:-:S04]  /*38b0*/  IADD3 R13, PT, PT, R10, -0x1, RZ ;  /* 0xffffffff0a0d7810 */ /* 0x000fc80007ffe0ff */
        /* <DEDUP_REMOVED lines=9> */
[-CC-:B------:R-:W-:Y:S01]  /*3950*/  FFMA.RZ R9, R15, R17.reuse, R14.reuse ;  /* 0x000000110f097223 */ /* 0x180fe2000000c00e */
[C---:B------:R-:W-:Y:S02]  /*3960*/  IADD3 R16, PT, PT, R10.reuse, 0x20, RZ ;  /* 0x000000200a107810 */ /* 0x040fe40007ffe0ff */
[C---:B------:R-:W-:Y:S02]  /*3970*/  ISETP.NE.AND P3, PT, R10.reuse, RZ, PT ;  /* 0x000000ff0a00720c */ /* 0x040fe40003f65270 */
[----:B------:R-:W-:Y:S01]  /*3980*/  LOP3.LUT R13, R9, 0x7fffff, RZ, 0xc0, !PT ;  /* 0x007fffff090d7812 */ /* 0x000fe200078ec0ff */
[CCC-:B------:R-:W-:Y:S01]  /*3990*/  FFMA.RP R9, R15.reuse, R17.reuse, R14.reuse ;  /* 0x000000110f097223 */ /* 0x1c0fe2000000800e */
[----:B------:R-:W-:Y:S01]  /*39a0*/  FFMA.RM R14, R15, R17, R14 ;  /* 0x000000110f0e7223 */ /* 0x000fe2000000400e */
[----:B------:R-:W-:Y:S02]  /*39b0*/  ISETP.NE.AND P1, PT, R10, RZ, PT ;  /* 0x000000ff0a00720c */ /* 0x000fe40003f25270 */
[----:B------:R-:W-:-:S02]  /*39c0*/  LOP3.LUT R13, R13, 0x800000, RZ, 0xfc, !PT ;  /* 0x008000000d0d7812 */ /* 0x000fc400078efcff */
[----:B------:R-:W-:Y:S02]  /*39d0*/  IADD3 R10, PT, PT, -R10, RZ, RZ ;  /* 0x000000ff0a0a7210 */ /* 0x000fe40007ffe1ff */
[----:B------:R-:W-:Y:S02]  /*39e0*/  SHF.L.U32 R16, R13, R16, RZ ;  /* 0x000000100d107219 */ /* 0x000fe400000006ff */
[----:B------:R-:W-:Y:S02]  /*39f0*/  FSETP.NEU.FTZ.AND P0, PT, R9, R14, PT ;  /* 0x0000000e0900720b */ /* 0x000fe40003f1d000 */
[----:B------:R-:W-:Y:S02]  /*3a00*/  SEL R10, R10, RZ, P3 ;  /* 0x000000ff0a0a7207 */ /* 0x000fe40001800000 */
[----:B------:R-:W-:Y:S02]  /*3a10*/  ISETP.NE.AND P1, PT, R16, RZ, P1 ;  /* 0x000000ff1000720c */ /* 0x000fe40000f25270 */
[----:B------:R-:W-:-:S02]  /*3a20*/  SHF.R.U32.HI R10, RZ, R10, R13 ;  /* 0x0000000aff0a7219 */ /* 0x000fc4000001160d */
[----:B------:R-:W-:Y:S02]  /*3a30*/  PLOP3.LUT P0, PT, P0, P1, PT, 0xf8, 0x8f ;  /* 0x00000000008f781c */ /* 0x000fe40000703f70 */
[----:B------:R-:W-:Y:S02]  /*3a40*/  SHF.R.U32.HI R14, RZ, 0x1, R10 ;  /* 0x00000001ff0e7819 */ /* 0x000fe4000001160a */
[----:B------:R-:W-:-:S04]  /*3a50*/  SEL R9, RZ, 0x1, !P0 ;  /* 0x00000001ff097807 */ /* 0x000fc80004000000 */
[----:B------:R-:W-:-:S04]  /*3a60*/  LOP3.LUT R9, R9, 0x1, R14, 0xf8, !PT ;  /* 0x0000000109097812 */ /* 0x000fc800078ef80e */
[----:B------:R-:W-:-:S04]  /*3a70*/  LOP3.LUT R9, R9, R10, RZ, 0xc0, !PT ;  /* 0x0000000a09097212 */ /* 0x000fc800078ec0ff */
[----:B------:R-:W-:-:S04]  /*3a80*/  IADD3 R9, PT, PT, R14, R9, RZ ;  /* 0x000000090e097210 */ /* 0x000fc80007ffe0ff */
[----:B------:R-:W-:Y:S01]  /*3a90*/  LOP3.LUT R0, R9, R0, RZ, 0xfc, !PT ;  /* 0x0000000009007212 */ /* 0x000fe200078efcff */
[----:B------:R-:W-:Y:S06]  /*3aa0*/  BRA `(.L_x_112) ;  /* 0x0000000000107947 */ /* 0x000fec0003800000 */
.L_x_111:
[----:B------:R-:W-:-:S04]  /*3ab0*/  LOP3.LUT R0, R0, 0x80000000, RZ, 0xc0, !PT ;  /* 0x8000000000007812 */ /* 0x000fc800078ec0ff */
[----:B------:R-:W-:Y:S01]  /*3ac0*/  LOP3.LUT R0, R0, 0x7f800000, RZ, 0xfc, !PT ;  /* 0x7f80000000007812 */ /* 0x000fe200078efcff */
[----:B------:R-:W-:Y:S06]  /*3ad0*/  BRA `(.L_x_112) ;  /* 0x0000000000047947 */ /* 0x000fec0003800000 */
.L_x_110:
[----:B------:R-:W-:-:S07]  /*3ae0*/  LEA R0, R9, R0, 0x17 ;  /* 0x0000000009007211 */ /* 0x000fce00078eb8ff */
.L_x_112:
[----:B------:R-:W-:Y:S05]  /*3af0*/  BSYNC.RECONVERGENT B1 ;  /* 0x0000000000017941 */ /* 0x000fea0003800200 */
.L_x_109:
[----:B------:R-:W-:Y:S05]  /*3b00*/  BRA `(.L_x_113) ;  /* 0x0000000000207947 */ /* 0x000fea0003800000 */
.L_x_108:
[----:B------:R-:W-:-:S04]  /*3b10*/  LOP3.LUT R0, R15, 0x80000000, R0, 0x48, !PT ;  /* 0x800000000f007812 */ /* 0x000fc800078e4800 */
[----:B------:R-:W-:Y:S01]  /*3b20*/  LOP3.LUT R0, R0, 0x7f800000, RZ, 0xfc, !PT ;  /* 0x7f80000000007812 */ /* 0x000fe200078efcff */
[----:B------:R-:W-:Y:S06]  /*3b30*/  BRA `(.L_x_113) ;  /* 0x0000000000147947 */ /* 0x000fec0003800000 */
.L_x_107:
[----:B------:R-:W-:Y:S01]  /*3b40*/  LOP3.LUT R0, R15, 0x80000000, R0, 0x48, !PT ;  /* 0x800000000f007812 */ /* 0x000fe200078e4800 */
[----:B------:R-:W-:Y:S06]  /*3b50*/  BRA `(.L_x_113) ;  /* 0x00000000000c7947 */ /* 0x000fec0003800000 */
.L_x_106:
[----:B------:R-:W0:Y:S01]  /*3b60*/  MUFU.RSQ R0, -QNAN ;  /* 0xffc0000000007908 */ /* 0x000e220000001400 */
[----:B------:R-:W-:Y:S05]  /*3b70*/  BRA `(.L_x_113) ;  /* 0x0000000000047947 */ /* 0x000fea0003800000 */
.L_x_105:
[----:B------:R-:W-:-:S07]  /*3b80*/  FADD.FTZ R0, R0, R3 ;  /* 0x0000000300007221 */ /* 0x000fce0000010000 */
.L_x_113:
[----:B------:R-:W-:Y:S05]  /*3b90*/  BSYNC.RECONVERGENT B0 ;  /* 0x0000000000007941 */ /* 0x000fea0003800200 */
.L_x_103:
[----:B------:R-:W-:Y:S01]  /*3ba0*/  HFMA2 R13, -RZ, RZ, 0, 0 ;  /* 0x00000000ff0d7431 */ /* 0x000fe200000001ff */
[----:B0-----:R-:W-:-:S03]  /*3bb0*/  MOV R9, R0 ;  /* 0x0000000000097202 */ /* 0x001fc60000000f00 */
[----:B------:R-:W-:Y:S05]  /*3bc0*/  RET.REL.NODEC R12 `(_Z14softmax_kernelPfS_ii) ;  /* 0xffffffc40c0c7950 */ /* 0x000fea0003c3ffff */
.L_x_114:
        /* <DEDUP_REMOVED lines=11> */
.L_x_123:


//--------------------- .text._Z14forward_kernelPfS_S_S_iii --------------------------
	.section	.text._Z14forward_kernelPfS_S_S_iii,"ax",@progbits
	.align	128
        .global         _Z14forward_kernelPfS_S_S_iii
        .type           _Z14forward_kernelPfS_S_S_iii,@function
        .size           _Z14forward_kernelPfS_S_S_iii,(.L_x_128 - _Z14forward_kernelPfS_S_S_iii)
        .other          _Z14forward_kernelPfS_S_S_iii,@"STO_CUDA_ENTRY STV_DEFAULT"
_Z14forward_kernelPfS_S_S_iii:
.text._Z14forward_kernelPfS_S_S_iii:
[----:B------:R-:W-:Y:S01]  /*0000*/  LDC R1, c[0x0][0x37c] ;  /* 0x0000df00ff017b82 */ /* 0x000fe20000000800 */
[----:B------:R-:W0:Y:S07]  /*0010*/  S2R R5, SR_TID.X ;  /* 0x0000000000057919 */ /* 0x000e2e0000002100 */
[----:B------:R-:W0:Y:S01]  /*0020*/  S2UR UR4, SR_CTAID.X ;  /* 0x00000000000479c3 */ /* 0x000e220000002500 */
[----:B------:R-:W1:Y:S07]  /*0030*/  LDCU UR5, c[0x0][0x3a0] ;  /* 0x00007400ff0577ac */ /* 0x000e6e0008000800 */
[----:B------:R-:W0:Y:S08]  /*0040*/  LDC R0, c[0x0][0x360] ;  /* 0x0000d800ff007b82 */ /* 0x000e300000000800 */
[----:B------:R-:W1:Y:S01]  /*0050*/  LDC R3, c[0x0][0x3a8] ;  /* 0x0000ea00ff037b82 */ /* 0x000e620000000800 */
[----:B0-----:R-:W-:-:S02]  /*0060*/  IMAD R0, R0, UR4, R5 ;  /* 0x0000000400007c24 */ /* 0x001fc4000f8e0205 */
[----:B-1----:R-:W-:-:S05]  /*0070*/  IMAD R5, R3, UR5, RZ ;  /* 0x0000000503057c24 */ /* 0x002fca000f8e02ff */
[----:B------:R-:W-:-:S13]  /*0080*/  ISETP.GE.AND P0, PT, R0, R5, PT ;  /* 0x000000050000720c */ /* 0x000fda0003f06270 */
[----:B------:R-:W-:Y:S05]  /*0090*/  @P0 EXIT ;  /* 0x000000000000094d */ /* 0x000fea0003800000 */
[----:B------:R-:W-:Y:S01]  /*00a0*/  IABS R9, R3 ;  /* 0x0000000300097213 */ /* 0x000fe20000000000 */
[----:B------:R-:W0:Y:S01]  /*00b0*/  LDC.64 R14, c[0x0][0x390] ;  /* 0x0000e400ff0e7b82 */ /* 0x000e220000000a00 */
[----:B------:R-:W-:Y:S01]  /*00c0*/  ISETP.GE.AND P2, PT, R0, RZ, PT ;  /* 0x000000ff0000720c */ /* 0x000fe20003f46270 */
[----:B------:R-:W1:Y:S01]  /*00d0*/  LDCU.64 UR16, c[0x0][0x358] ;  /* 0x00006b00ff1077ac */ /* 0x000e620008000a00 */
[----:B------:R-:W2:Y:S01]  /*00e0*/  I2F.RP R2, R9 ;  /* 0x0000000900027306 */ /* 0x000ea20000209400 */
[----:B------:R-:W3:Y:S07]  /*00f0*/  LDCU UR9, c[0x0][0x3a4] ;  /* 0x00007480ff0977ac */ /* 0x000eee0008000800 */
[----:B--2---:R-:W2:Y:S02]  /*0100*/  MUFU.RCP R2, R2 ;  /* 0x0000000200027308 */ /* 0x004ea40000001000 */
[----:B--2---:R-:W-:-:S06]  /*0110*/  IADD3 R4, PT, PT, R2, 0xffffffe, RZ ;  /* 0x0ffffffe02047810 */ /* 0x004fcc0007ffe0ff */
[----:B------:R2:W4:Y:S02]  /*0120*/  F2I.FTZ.U32.TRUNC.NTZ R5, R4 ;  /* 0x0000000400057305 */ /* 0x000524000021f000 */
[----:B--2---:R-:W-:Y:S01]  /*0130*/  HFMA2 R4, -RZ, RZ, 0, 0 ;  /* 0x00000000ff047431 */ /* 0x004fe200000001ff */
[----:B----4-:R-:W-:-:S05]  /*0140*/  IADD3 R6, PT, PT, RZ, -R5, RZ ;  /* 0x80000005ff067210 */ /* 0x010fca0007ffe0ff */
[----:B------:R-:W-:Y:S01]  /*0150*/  IMAD R7, R6, R9, RZ ;  /* 0x0000000906077224 */ /* 0x000fe200078e02ff */
[----:B------:R-:W-:-:S03]  /*0160*/  IABS R6, R0 ;  /* 0x0000000000067213 */ /* 0x000fc60000000000 */
[----:B------:R-:W-:Y:S01]  /*0170*/  IMAD.HI.U32 R5, R5, R7, R4 ;  /* 0x0000000705057227 */ /* 0x000fe200078e0004 */
[----:B------:R-:W-:-:S05]  /*0180*/  LOP3.LUT R4, RZ, R3, RZ, 0x33, !PT ;  /* 0x00000003ff047212 */ /* 0x000fca00078e33ff */
[----:B------:R-:W-:-:S05]  /*0190*/  IMAD.HI.U32 R5, R5, R6, RZ ;  /* 0x0000000605057227 */ /* 0x000fca00078e00ff */
[----:B------:R-:W-:-:S05]  /*01a0*/  IADD3 R2, PT, PT, -R5, RZ, RZ ;  /* 0x000000ff05027210 */ /* 0x000fca0007ffe1ff */
[----:B------:R-:W-:-:S05]  /*01b0*/  IMAD R2, R9, R2, R6 ;  /* 0x0000000209027224 */ /* 0x000fca00078e0206 */
[----:B------:R-:W-:-:S13]  /*01c0*/  ISETP.GT.U32.AND P0, PT, R9, R2, PT ;  /* 0x000000020900720c */ /* 0x000fda0003f04070 */
[----:B------:R-:W-:-:S04]  /*01d0*/  @!P0 IADD3 R2, PT, PT, R2, -R9, RZ ;  /* 0x8000000902028210 */ /* 0x000fc80007ffe0ff */
[----:B------:R-:W-:Y:S02]  /*01e0*/  ISETP.GT.U32.AND P1, PT, R9, R2, PT ;  /* 0x000000020900720c */ /* 0x000fe40003f24070 */
[----:B------:R-:W-:-:S04]  /*01f0*/  IADD3 R7, PT, PT, R2, -R9, RZ ;  /* 0x8000000902077210 */ /* 0x000fc80007ffe0ff */
[----:B------:R-:W-:Y:S02]  /*0200*/  SEL R7, R7, R2, !P1 ;  /* 0x0000000207077207 */ /* 0x000fe40004800000 */
[----:B------:R-:W-:Y:S02]  /*0210*/  ISETP.NE.AND P1, PT, R3, RZ, PT ;  /* 0x000000ff0300720c */ /* 0x000fe40003f25270 */
[----:B------:R-:W-:-:S04]  /*0220*/  @!P2 IADD3 R7, PT, PT, -R7, RZ, RZ ;  /* 0x000000ff0707a210 */ /* 0x000fc80007ffe1ff */
[----:B------:R-:W-:-:S05]  /*0230*/  SEL R7, R4, R7, !P1 ;  /* 0x0000000704077207 */ /* 0x000fca0004800000 */
[----:B0-----:R-:W-:-:S06]  /*0240*/  IMAD.WIDE R14, R7, 0x4, R14 ;  /* 0x00000004070e7825 */ /* 0x001fcc00078e020e */
[----:B-1----:R0:W5:Y:S01]  /*0250*/  LDG.E R14, desc[UR16][R14.64] ;  /* 0x000000100e0e7981 */ /* 0x002162000c1e1900 */
[----:B---3--:R-:W-:-:S09]  /*0260*/  UISETP.GE.AND UP0, UPT, UR9, 0x1, UPT ;  /* 0x000000010900788c */ /* 0x008fd2000bf06270 */
[----:B0-----:R-:W-:Y:S05]  /*0270*/  BRA.U !UP0, `(.L_x_115) ;  /* 0x0000000908787547 */ /* 0x001fea000b800000 */
[----:B------:R-:W-:Y:S01]  /*0280*/  ISETP.GE.U32.AND P2, PT, R2, R9, PT ;  /* 0x000000090200720c */ /* 0x000fe20003f46070 */
[----:B------:R-:W-:Y:S01]  /*0290*/  UISETP.GE.U32.AND UP1, UPT, UR9, 0x10, UPT ;  /* 0x000000100900788c */ /* 0x000fe2000bf26070 */
[----:B------:R-:W-:Y:S01]  /*02a0*/  LOP3.LUT R3, R0, R3, RZ, 0x3c, !PT ;  /* 0x0000000300037212 */ /* 0x000fe200078e3cff */
[----:B------:R-:W-:Y:S01]  /*02b0*/  ULOP3.LUT UR10, UR9, 0xf, URZ, 0xc0, !UPT ;  /* 0x0000000f090a7892 */ /* 0x000fe2000f8ec0ff */
[----:B------:R-:W-:Y:S01]  /*02c0*/  @!P0 IADD3 R5, PT, PT, R5, 0x1, RZ ;  /* 0x0000000105058810 */ /* 0x000fe20007ffe0ff */
[----:B------:R-:W-:Y:S01]  /*02d0*/  IMAD R7, R7, UR9, RZ ;  /* 0x0000000907077c24 */ /* 0x000fe2000f8e02ff */
[----:B------:R-:W-:Y:S01]  /*02e0*/  ISETP.GE.AND P3, PT, R3, RZ, PT ;  /* 0x000000ff0300720c */ /* 0x000fe20003f66270 */
[----:B------:R-:W-:Y:S01]  /*02f0*/  UISETP.NE.AND UP0, UPT, UR10, URZ, UPT ;  /* 0x000000ff0a00728c */ /* 0x000fe2000bf05270 */
[----:B------:R-:W-:-:S05]  /*0300*/  UMOV UR4, URZ ;  /* 0x000000ff00047c82 */ /* 0x000fca0008000000 */
[----:B------:R-:W-:-:S06]  /*0310*/  @P2 IADD3 R5, PT, PT, R5, 0x1, RZ ;  /* 0x0000000105052810 */ /* 0x000fcc0007ffe0ff */
[----:B------:R-:W-:-:S04]  /*0320*/  @!P3 IADD3 R5, PT, PT, -R5, RZ, RZ ;  /* 0x000000ff0505b210 */ /* 0x000fc80007ffe1ff */
[----:B------:R-:W-:-:S05]  /*0330*/  SEL R8, R4, R5, !P1 ;  /* 0x0000000504087207 */ /* 0x000fca0004800000 */
[----:B------:R-:W-:Y:S01]  /*0340*/  IMAD R8, R8, UR9, RZ ;  /* 0x0000000908087c24 */ /* 0x000fe2000f8e02ff */
[----:B------:R-:W-:Y:S06]  /*0350*/  BRA.U !UP1, `(.L_x_116) ;  /* 0x0000000509107547 */ /* 0x000fec000b800000 */
[----:B------:R-:W0:Y:S01]  /*0360*/  LDCU.128 UR12, c[0x0][0x380] ;  /* 0x00007000ff0c77ac */ /* 0x000e220008000c00 */
[----:B------:R-:W-:Y:S02]  /*0370*/  MOV R6, R8 ;  /* 0x0000000800067202 */ /* 0x000fe40000000f00 */
[----:B------:R-:W-:Y:S01]  /*0380*/  MOV R9, R7 ;  /* 0x0000000700097202 */ /* 0x000fe20000000f00 */
[----:B------:R-:W-:-:S04]  /*0390*/  ULOP3.LUT UR4, UR9, 0x7ffffff0, URZ, 0xc0, !UPT ;  /* 0x7ffffff009047892 */ /* 0x000fc8000f8ec0ff */
[----:B------:R-:W-:Y:S02]  /*03a0*/  UIADD3 UR11, UPT, UPT, -UR4, URZ, URZ ;  /* 0x000000ff040b7290 */ /* 0x000fe4000fffe1ff */
[----:B0-----:R-:W-:Y:S02]  /*03b0*/  UIADD3 UR7, UP1, UPT, UR14, 0x20, URZ ;  /* 0x000000200e077890 */ /* 0x001fe4000ff3e0ff */
[----:B------:R-:W-:Y:S02]  /*03c0*/  UIADD3 UR5, UP2, UPT, UR12, 0x20, URZ ;  /* 0x000000200c057890 */ /* 0x000fe4000ff5e0ff */
[----:B------:R-:W-:Y:S02]  /*03d0*/  UIADD3.X UR8, UPT, UPT, URZ, UR15, URZ, UP1, !UPT ;  /* 0x0000000fff087290 */ /* 0x000fe40008ffe4ff */
[----:B------:R-:W-:-:S12]  /*03e0*/  UIADD3.X UR6, UPT, UPT, URZ, UR13, URZ, UP2, !UPT ;  /* 0x0000000dff067290 */ /* 0x000fd800097fe4ff */
.L_x_117:
[----:B------:R-:W-:Y:S02]  /*03f0*/  MOV R4, UR7 ;  /* 0x0000000700047c02 */ /* 0x000fe40008000f00 */
[----:B------:R-:W-:Y:S02]  /*0400*/  MOV R5, UR8 ;  /* 0x0000000800057c02 */ /* 0x000fe40008000f00 */
[----:B------:R-:W-:Y:S02]  /*0410*/  MOV R2, UR5 ;  /* 0x0000000500027c02 */ /* 0x000fe40008000f00 */
[----:B------:R-:W-:Y:S01]  /*0420*/  MOV R3, UR6 ;  /* 0x0000000600037c02 */ /* 0x000fe20008000f00 */
[----:B------:R-:W-:-:S04]  /*0430*/  IMAD.WIDE R4, R9, 0x4, R4 ;  /* 0x0000000409047825 */ /* 0x000fc800078e0204 */
[----:B------:R-:W-:Y:S01]  /*0440*/  IMAD.WIDE R2, R6, 0x4, R2 ;  /* 0x0000000406027825 */ /* 0x000fe200078e0202 */
[----:B------:R-:W2:Y:S04]  /*0450*/  LDG.E R15, desc[UR16][R4.64+-0x20] ;  /* 0xffffe010040f7981 */ /* 0x000ea8000c1e1900 */
[----:B------:R-:W2:Y:S04]  /*0460*/  LDG.E R16, desc[UR16][R2.64+-0x20] ;  /* 0xffffe01002107981 */ /* 0x000ea8000c1e1900 */
[----:B------:R-:W3:Y:S04]  /*0470*/  LDG.E R17, desc[UR16][R4.64+-0x1c] ;  /* 0xffffe41004117981 */ /* 0x000ee8000c1e1900 */
[----:B------:R-:W3:Y:S04]  /*0480*/  LDG.E R24, desc[UR16][R2.64+-0x1c] ;  /* 0xffffe41002187981 */ /* 0x000ee8000c1e1900 */
[----:B------:R-:W4:Y:S04]  /*0490*/  LDG.E R19, desc[UR16][R4.64+-0x18] ;  /* 0xffffe81004137981 */ /* 0x000f28000c1e1900 */
        /* <DEDUP_REMOVED lines=10> */
[----:B------:R-:W4:Y:S01]  /*0540*/  LDG.E R27, desc[UR16][R2.64+0x1c] ;  /* 0x00001c10021b7981 */ /* 0x000f22000c1e1900 */
[----:B--2--5:R-:W-:-:S03]  /*0550*/  FFMA R14, R15, R16, R14 ;  /* 0x000000100f0e7223 */ /* 0x024fc6000000000e */
[----:B------:R-:W2:Y:S04]  /*0560*/  LDG.E R16, desc[UR16][R4.64+-0x4] ;  /* 0xfffffc1004107981 */ /* 0x000ea8000c1e1900 */
[----:B------:R-:W2:Y:S01]  /*0570*/  LDG.E R15, desc[UR16][R2.64+-0x4] ;  /* 0xfffffc10020f7981 */ /* 0x000ea2000c1e1900 */
[----:B---3--:R-:W-:-:S03]  /*0580*/  FFMA R24, R17, R24, R14 ;  /* 0x0000001811187223 */ /* 0x008fc6000000000e */
[----:B------:R-:W3:Y:S04]  /*0590*/  LDG.E R14, desc[UR16][R4.64] ;  /* 0x00000010040e7981 */ /* 0x000ee8000c1e1900 */
[----:B------:R-:W3:Y:S01]  /*05a0*/  LDG.E R17, desc[UR16][R2.64] ;  /* 0x0000001002117981 */ /* 0x000ee2000c1e1900 */
[----:B----4-:R-:W-:-:S03]  /*05b0*/  FFMA R25, R19, R18, R24 ;  /* 0x0000001213197223 */ /* 0x010fc60000000018 */
[----:B------:R-:W4:Y:S04]  /*05c0*/  LDG.E R18, desc[UR16][R4.64+0x4] ;  /* 0x0000041004127981 */ /* 0x000f28000c1e1900 */
[----:B------:R-:W4:Y:S01]  /*05d0*/  LDG.E R19, desc[UR16][R2.64+0x4] ;  /* 0x0000041002137981 */ /* 0x000f22000c1e1900 */
[----:B------:R-:W-:-:S03]  /*05e0*/  FFMA R25, R20, R21, R25 ;  /* 0x0000001514197223 */ /* 0x000fc60000000019 */
        /* <DEDUP_REMOVED lines=10> */
[----:B------:R-:W4:Y:S04]  /*0690*/  LDG.E R25, desc[UR16][R2.64+0x14] ;  /* 0x0000141002197981 */ /* 0x000f28000c1e1900 */
[----:B------:R-:W4:Y:S04]  /*06a0*/  LDG.E R12, desc[UR16][R4.64+0x18] ;  /* 0x00001810040c7981 */ /* 0x000f28000c1e1900 */
[----:B------:R-:W4:Y:S01]  /*06b0*/  LDG.E R13, desc[UR16][R2.64+0x18] ;  /* 0x00001810020d7981 */ /* 0x000f22000c1e1900 */
[----:B------:R-:W-:-:S04]  /*06c0*/  UIADD3 UR11, UPT, UPT, UR11, 0x10, URZ ;  /* 0x000000100b0b7890 */ /* 0x000fc8000fffe0ff */
[----:B------:R-:W-:Y:S01]  /*06d0*/  UISETP.NE.AND UP1, UPT, UR11, URZ, UPT ;  /* 0x000000ff0b00728c */ /* 0x000fe2000bf25270 */
[----:B------:R-:W-:Y:S02]  /*06e0*/  IADD3 R9, PT, PT, R9, 0x10, RZ ;  /* 0x0000001009097810 */ /* 0x000fe40007ffe0ff */
[----:B------:R-:W-:Y:S01]  /*06f0*/  IADD3 R6, PT, PT, R6, 0x10, RZ ;  /* 0x0000001006067810 */ /* 0x000fe20007ffe0ff */
[----:B--2---:R-:W-:-:S04]  /*0700*/  FFMA R15, R16, R15, R29 ;  /* 0x0000000f100f7223 */ /* 0x004fc8000000001d */
[----:B---3--:R-:W-:-:S04]  /*0710*/  FFMA R15, R14, R17, R15 ;  /* 0x000000110e0f7223 */ /* 0x008fc8000000000f */
[----:B----4-:R-:W-:-:S04]  /*0720*/  FFMA R15, R18, R19, R15 ;  /* 0x00000013120f7223 */ /* 0x010fc8000000000f */
[----:B------:R-:W-:-:S04]  /*0730*/  FFMA R15, R20, R21, R15 ;  /* 0x00000015140f7223 */ /* 0x000fc8000000000f */
[----:B------:R-:W-:-:S04]  /*0740*/  FFMA R15, R22, R23, R15 ;  /* 0x00000017160f7223 */ /* 0x000fc8000000000f */
[----:B------:R-:W-:-:S04]  /*0750*/  FFMA R11, R10, R11, R15 ;  /* 0x0000000b0a0b7223 */ /* 0x000fc8000000000f */
[----:B------:R-:W-:-:S04]  /*0760*/  FFMA R11, R24, R25, R11 ;  /* 0x00000019180b7223 */ /* 0x000fc8000000000b */
[----:B------:R-:W-:-:S04]  /*0770*/  FFMA R11, R12, R13, R11 ;  /* 0x0000000d0c0b7223 */ /* 0x000fc8000000000b */
[----:B------:R-:W-:Y:S01]  /*0780*/  FFMA R14, R26, R27, R11 ;  /* 0x0000001b1a0e7223 */ /* 0x000fe2000000000b */
[----:B------:R-:W-:Y:S06]  /*0790*/  BRA.U UP1, `(.L_x_117) ;  /* 0xfffffffd01147547 */ /* 0x000fec000b83ffff */
.L_x_116:
[----:B------:R-:W-:Y:S05]  /*07a0*/  BRA.U !UP0, `(.L_x_115) ;  /* 0x00000005082c7547 */ /* 0x000fea000b800000 */
[----:B------:R-:W-:Y:S02]  /*07b0*/  UISETP.GE.U32.AND UP0, UPT, UR10, 0x8, UPT ;  /* 0x000000080a00788c */ /* 0x000fe4000bf06070 */
[----:B------:R-:W-:-:S04]  /*07c0*/  ULOP3.LUT UR6, UR9, 0x7, URZ, 0xc0, !UPT ;  /* 0x0000000709067892 */ /* 0x000fc8000f8ec0ff */
[----:B------:R-:W-:-:S03]  /*07d0*/  UISETP.NE.AND UP1, UPT, UR6, URZ, UPT ;  /* 0x000000ff0600728c */ /* 0x000fc6000bf25270 */
[----:B------:R-:W-:Y:S08]  /*07e0*/  BRA.U !UP0, `(.L_x_118) ;  /* 0x00000001087c7547 */ /* 0x000ff0000b800000 */
[----:B------:R-:W0:Y:S01]  /*07f0*/  LDC.64 R2, c[0x0][0x388] ;  /* 0x0000e200ff027b82 */ /* 0x000e220000000a00 */
[----:B------:R-:W-:Y:S02]  /*0800*/  IADD3 R9, PT, PT, R7, UR4, RZ ;  /* 0x0000000407097c10 */ /* 0x000fe4000fffe0ff */
[----:B------:R-:W-:-:S05]  /*0810*/  IADD3 R11, PT, PT, R8, UR4, RZ ;  /* 0x00000004080b7c10 */ /* 0x000fca000fffe0ff */
[----:B------:R-:W1:Y:S01]  /*0820*/  LDC.64 R4, c[0x0][0x380] ;  /* 0x0000e000ff047b82 */ /* 0x000e620000000a00 */
[----:B0-----:R-:W-:-:S05]  /*0830*/  IMAD.WIDE R2, R9, 0x4, R2 ;  /* 0x0000000409027825 */ /* 0x001fca00078e0202 */
[----:B------:R-:W2:Y:S01]  /*0840*/  LDG.E R13, desc[UR16][R2.64+0x4] ;  /* 0x00000410020d7981 */ /* 0x000ea2000c1e1900 */
[----:B-1----:R-:W-:-:S03]  /*0850*/  IMAD.WIDE R4, R11, 0x4, R4 ;  /* 0x000000040b047825 */ /* 0x002fc600078e0204 */
[----:B------:R-:W3:Y:S04]  /*0860*/  LDG.E R15, desc[UR16][R2.64+0x8] ;  /* 0x00000810020f7981 */ /* 0x000ee8000c1e1900 */
[----:B------:R-:W4:Y:S04]  /*0870*/  LDG.E R11, desc[UR16][R2.64] ;  /* 0x00000010020b7981 */ /* 0x000f28000c1e1900 */
[----:B------:R-:W4:Y:S04]  /*0880*/  LDG.E R10, desc[UR16][R4.64] ;  /* 0x00000010040a7981 */ /* 0x000f28000c1e1900 */
[----:B------:R-:W2:Y:S04]  /*0890*/  LDG.E R12, desc[UR16][R4.64+0x4] ;  /* 0x00000410040c7981 */ /* 0x000ea8000c1e1900 */
[----:B------:R-:W3:Y:S04]  /*08a0*/  LDG.E R16, desc[UR16][R4.64+0x8] ;  /* 0x0000081004107981 */ /* 0x000ee8000c1e1900 */
        /* <DEDUP_REMOVED lines=9> */
[----:B------:R-:W3:Y:S01]  /*0940*/  LDG.E R24, desc[UR16][R4.64+0x1c] ;  /* 0x00001c1004187981 */ /* 0x000ee2000c1e1900 */
[----:B------:R-:W-:Y:S01]  /*0950*/  UIADD3 UR4, UPT, UPT, UR4, 0x8, URZ ;  /* 0x0000000804047890 */ /* 0x000fe2000fffe0ff */
[----:B----45:R-:W-:-:S04]  /*0960*/  FFMA R10, R11, R10, R14 ;  /* 0x0000000a0b0a7223 */ /* 0x030fc8000000000e */
[----:B--2---:R-:W-:-:S04]  /*0970*/  FFMA R10, R13, R12, R10 ;  /* 0x0000000c0d0a7223 */ /* 0x004fc8000000000a */
[----:B---3--:R-:W-:-:S04]  /*0980*/  FFMA R10, R15, R16, R10 ;  /* 0x000000100f0a7223 */ /* 0x008fc8000000000a */
[----:B------:R-:W-:-:S04]  /*0990*/  FFMA R10, R17, R18, R10 ;  /* 0x00000012110a7223 */ /* 0x000fc8000000000a */
[----:B------:R-:W-:-:S04]  /*09a0*/  FFMA R10, R19, R20, R10 ;  /* 0x00000014130a7223 */ /* 0x000fc8000000000a */
[----:B------:R-:W-:-:S04]  /*09b0*/  FFMA R21, R21, R22, R10 ;  /* 0x0000001615157223 */ /* 0x000fc8000000000a */
[----:B------:R-:W-:-:S04]  /*09c0*/  FFMA R6, R6, R9, R21 ;  /* 0x0000000906067223 */ /* 0x000fc80000000015 */
[----:B------:R-:W-:-:S07]  /*09d0*/  FFMA R14, R23, R24, R6 ;  /* 0x00000018170e7223 */ /* 0x000fce0000000006 */
.L_x_118:
        /* <DEDUP_REMOVED lines=13> */
[----:B------:R-:W2:Y:S04]  /*0ab0*/  LDG.E R6, desc[UR16][R4.64] ;  /* 0x0000001004067981 */ /* 0x000ea8000c1e1900 */
[----:B------:R-:W4:Y:S04]  /*0ac0*/  LDG.E R11, desc[UR16][R2.64+0x4] ;  /* 0x00000410020b7981 */ /* 0x000f28000c1e1900 */
[----:B------:R-:W4:Y:S04]  /*0ad0*/  LDG.E R10, desc[UR16][R4.64+0x4] ;  /* 0x00000410040a7981 */ /* 0x000f28000c1e1900 */
[----:B------:R-:W3:Y:S04]  /*0ae0*/  LDG.E R12, desc[UR16][R4.64+0x8] ;  /* 0x00000810040c7981 */ /* 0x000ee8000c1e1900 */
[----:B------:R-:W3:Y:S04]  /*0af0*/  LDG.E R15, desc[UR16][R2.64+0xc] ;  /* 0x00000c10020f7981 */ /* 0x000ee8000c1e1900 */
[----:B------:R-:W3:Y:S01]  /*0b00*/  LDG.E R16, desc[UR16][R4.64+0xc] ;  /* 0x00000c1004107981 */ /* 0x000ee2000c1e1900 */
[----:B------:R-:W-:Y:S01]  /*0b10*/  UIADD3 UR4, UPT, UPT, UR4, 0x4, URZ ;  /* 0x0000000404047890 */ /* 0x000fe2000fffe0ff */
[----:B--2--5:R-:W-:-:S04]  /*0b20*/  FFMA R6, R9, R6, R14 ;  /* 0x0000000609067223 */ /* 0x024fc8000000000e */
[----:B----4-:R-:W-:-:S04]  /*0b30*/  FFMA R6, R11, R10, R6 ;  /* 0x0000000a0b067223 */ /* 0x010fc80000000006 */
[----:B---3--:R-:W-:-:S04]  /*0b40*/  FFMA R6, R13, R12, R6 ;  /* 0x0000000c0d067223 */ /* 0x008fc80000000006 */
[----:B------:R-:W-:-:S07]  /*0b50*/  FFMA R14, R15, R16, R6 ;  /* 0x000000100f0e7223 */ /* 0x000fce0000000006 */
.L_x_119:
[----:B------:R-:W-:Y:S05]  /*0b60*/  BRA.U !UP1, `(.L_x_115) ;  /* 0x00000001093c7547 */ /* 0x000fea000b800000 */
[----:B------:R-:W0:Y:S01]  /*0b70*/  LDC.64 R10, c[0x0][0x380] ;  /* 0x0000e000ff0a7b82 */ /* 0x000e220000000a00 */
[----:B------:R-:W-:Y:S01]  /*0b80*/  IADD3 R9, PT, PT, R8, UR4, RZ ;  /* 0x0000000408097c10 */ /* 0x000fe2000fffe0ff */
[----:B------:R-:W-:Y:S01]  /*0b90*/  UIADD3 UR5, UPT, UPT, -UR5, URZ, URZ ;  /* 0x000000ff05057290 */ /* 0x000fe2000fffe1ff */
[----:B------:R-:W-:-:S05]  /*0ba0*/  IADD3 R7, PT, PT, R7, UR4, RZ ;  /* 0x0000000407077c10 */ /* 0x000fca000fffe0ff */
[----:B------:R-:W1:Y:S06]  /*0bb0*/  LDC.64 R12, c[0x0][0x388] ;  /* 0x0000e200ff0c7b82 */ /* 0x000e6c0000000a00 */
.L_x_120:
[----:B0-----:R-:W-:-:S04]  /*0bc0*/  IMAD.WIDE R2, R9, 0x4, R10 ;  /* 0x0000000409027825 */ /* 0x001fc800078e020a */
[----:B-1----:R-:W-:Y:S02]  /*0bd0*/  IMAD.WIDE R4, R7, 0x4, R12 ;  /* 0x0000000407047825 */ /* 0x002fe400078e020c */
[----:B------:R-:W2:Y:S04]  /*0be0*/  LDG.E R2, desc[UR16][R2.64] ;  /* 0x0000001002027981 */ /* 0x000ea8000c1e1900 */
[----:B------:R-:W2:Y:S01]  /*0bf0*/  LDG.E R5, desc[UR16][R4.64] ;  /* 0x0000001004057981 */ /* 0x000ea2000c1e1900 */
[----:B------:R-:W-:Y:S01]  /*0c00*/  UIADD3 UR5, UPT, UPT, UR5, 0x1, URZ ;  /* 0x0000000105057890 */ /* 0x000fe2000fffe0ff */
[----:B------:R-:W-:Y:S02]  /*0c10*/  IADD3 R9, PT, PT, R9, 0x1, RZ ;  /* 0x0000000109097810 */ /* 0x000fe40007ffe0ff */
[----:B------:R-:W-:Y:S01]  /*0c20*/  IADD3 R7, PT, PT, R7, 0x1, RZ ;  /* 0x0000000107077810 */ /* 0x000fe20007ffe0ff */
[----:B------:R-:W-:Y:S01]  /*0c30*/  UISETP.NE.AND UP0, UPT, UR5, URZ, UPT ;  /* 0x000000ff0500728c */ /* 0x000fe2000bf05270 */
[----:B--2--5:R-:W-:-:S08]  /*0c40*/  FFMA R14, R5, R2, R14 ;  /* 0x00000002050e7223 */ /* 0x024fd0000000000e */
[----:B------:R-:W-:Y:S05]  /*0c50*/  BRA.U UP0, `(.L_x_120) ;  /* 0xfffffffd00d87547 */ /* 0x000fea000b83ffff */
.L_x_115:
[----:B------:R-:W0:Y:S01]  /*0c60*/  LDC.64 R2, c[0x0][0x398] ;  /* 0x0000e600ff027b82 */ /* 0x000e220000000a00 */
[----:B-----5:R-:W-:Y:S01]  /*0c70*/  FMNMX R5, RZ, R14, !PT ;  /* 0x0000000eff057209 */ /* 0x020fe20007800000 */
[----:B0-----:R-:W-:-:S05]  /*0c80*/  IMAD.WIDE R2, R0, 0x4, R2 ;  /* 0x0000000400027825 */ /* 0x001fca00078e0202 */
[----:B------:R-:W-:Y:S01]  /*0c90*/  STG.E desc[UR16][R2.64], R5 ;  /* 0x0000000502007986 */ /* 0x000fe2000c101910 */
[----:B------:R-:W-:Y:S05]  /*0ca0*/  EXIT ;  /* 0x000000000000794d */ /* 0x000fea0003800000 */
.L_x_121:
        /* <DEDUP_REMOVED lines=13> */
.L_x_128:


//--------------------- .nv.global.init           --------------------------
	.section	.nv.global.init,"aw",@progbits
	.align	4
.nv.global.init:
	.type		mrg32k3aM1SubSeq,@object
	.size		mrg32k3aM1SubSeq,(mrg32k3aM2SubSeq - mrg32k3aM1SubSeq)
mrg32k3aM1SubSeq:
        /*0000*/ 	.byte	0x0b, 0xcc, 0xee, 0x04, 0x73, 0x29, 0x8b, 0x6f, 0xf6, 0x53, 0x03, 0xf6, 0x23, 0xf6, 0xea, 0xda
        /* <DEDUP_REMOVED lines=125> */
	.type		mrg32k3aM2SubSeq,@object
	.size		mrg32k3aM2SubSeq,(mrg32k3aM1 - mrg32k3aM2SubSeq)
mrg32k3aM2SubSeq:
        /* <DEDUP_REMOVED lines=126> */
	.type		mrg32k3aM1,@object
	.size		mrg32k3aM1,(mrg32k3aM1Seq - mrg32k3aM1)
mrg32k3aM1:
        /* <DEDUP_REMOVED lines=144> */
	.type		mrg32k3aM1Seq,@object
	.size		mrg32k3aM1Seq,(mrg32k3aM2 - mrg32k3aM1Seq)
mrg32k3aM1Seq:
        /* <DEDUP_REMOVED lines=144> */
	.type		mrg32k3aM2,@object
	.size		mrg32k3aM2,(mrg32k3aM2Seq - mrg32k3aM2)
mrg32k3aM2:
        /* <DEDUP_REMOVED lines=144> */
	.type		mrg32k3aM2Seq,@object
	.size		mrg32k3aM2Seq,(precalc_xorwow_matrix - mrg32k3aM2Seq)
mrg32k3aM2Seq:
        /* <DEDUP_REMOVED lines=144> */
	.type		precalc_xorwow_matrix,@object
	.size		precalc_xorwow_matrix,(precalc_xorwow_offset_matrix - precalc_xorwow_matrix)
precalc_xorwow_matrix:
        /* <DEDUP_REMOVED lines=6400> */
	.type		precalc_xorwow_offset_matrix,@object
	.size		precalc_xorwow_offset_matrix,(.L_1 - precalc_xorwow_offset_matrix)
precalc_xorwow_offset_matrix:
        /* <DEDUP_REMOVED lines=6400> */
.L_1:


//--------------------- .nv.shared.reserved.0     --------------------------
	.section	.nv.shared.reserved.0,"aw",@nobits
	.weak		__nv_reservedSMEM_offset_0_alias
	.size		__nv_reservedSMEM_offset_0_alias, 0, 64
	.other		__nv_reservedSMEM_offset_0_alias,@"STO_CUDA_RESERVED_SHARED STV_DEFAULT"
__nv_reservedSMEM_offset_0_alias:
	.zero		0
	.zero		64


//--------------------- .nv.constant0._Z21update_weights_kernelPfS_S_S_iifi --------------------------
	.section	.nv.constant0._Z21update_weights_kernelPfS_S_S_iifi,"a",@progbits
	.sectionflags	@""
	.align	4
.nv.constant0._Z21update_weights_kernelPfS_S_S_iifi:
	.zero		944


//--------------------- .nv.constant0._Z15backward_kernelPfS_S_S_S_S_S_S_iiif --------------------------
	.section	.nv.constant0._Z15backward_kernelPfS_S_S_S_S_S_S_iiif,"a",@progbits
	.sectionflags	@""
	.align	4
.nv.constant0._Z15backward_kernelPfS_S_S_S_S_S_S_iiif:
	.zero		976


//--------------------- .nv.constant0._Z33softmax_cross_entropy_grad_kernelPfPiS_ii --------------------------
	.section	.nv.constant0._Z33softmax_cross_entropy_grad_kernelPfPiS_ii,"a",@progbits
	.sectionflags	@""
	.align	4
.nv.constant0._Z33softmax_cross_entropy_grad_kernelPfPiS_ii:
	.zero		928


//--------------------- .nv.constant0._Z14softmax_kernelPfS_ii --------------------------
	.section	.nv.constant0._Z14softmax_kernelPfS_ii,"a",@progbits
	.sectionflags	@""
	.align	4
.nv.constant0._Z14softmax_kernelPfS_ii:
	.zero		920


//--------------------- .nv.constant0._Z14forward_kernelPfS_S_S_iii --------------------------
	.section	.nv.constant0._Z14forward_kernelPfS_S_S_iii,"a",@progbits
	.sectionflags	@""
	.align	4
.nv.constant0._Z14forward_kernelPfS_S_S_iii:
	.zero		940


//--------------------- SYMBOLS --------------------------

	.type		.nv.reservedSmem.offset0,@object
	.size		.nv.reservedSmem.offset0,0x4
